//
// Generated by NVIDIA NVVM Compiler
//
// Compiler Build ID: CL-36424714
// Cuda compilation tools, release 13.0, V13.0.88
// Based on NVVM 20.0.0
//

.version 9.0
.target sm_100
.address_size 64

	// .globl	_Z16reduce_kernel_v6ILj256ELi128EEvPfS0_
// _ZZ16reduce_kernel_v6ILj256ELi128EEvPfS0_E5sdata has been demoted

.visible .entry _Z16reduce_kernel_v6ILj256ELi128EEvPfS0_(
	.param .u64 .ptr .align 1 _Z16reduce_kernel_v6ILj256ELi128EEvPfS0__param_0,
	.param .u64 .ptr .align 1 _Z16reduce_kernel_v6ILj256ELi128EEvPfS0__param_1
)
{
	.reg .pred 	%p<5>;
	.reg .b32 	%r<137>;
	.reg .b32 	%f<282>;
	.reg .b64 	%rd<263>;
	// demoted variable
	.shared .align 4 .b8 _ZZ16reduce_kernel_v6ILj256ELi128EEvPfS0_E5sdata[1024];
	ld.param.u64 	%rd2, [_Z16reduce_kernel_v6ILj256ELi128EEvPfS0__param_0];
	ld.param.u64 	%rd1, [_Z16reduce_kernel_v6ILj256ELi128EEvPfS0__param_1];
	cvta.to.global.u64 	%rd3, %rd2;
	mov.u32 	%r1, %tid.x;
	mov.u32 	%r2, %ctaid.x;
	mov.u32 	%r4, %ntid.x;
	shl.b32 	%r5, %r1, 2;
	mov.u32 	%r6, _ZZ16reduce_kernel_v6ILj256ELi128EEvPfS0_E5sdata;
	add.s32 	%r3, %r6, %r5;
	mul.lo.s32 	%r7, %r2, %r4;
	shl.b32 	%r8, %r7, 7;
	add.s32 	%r9, %r8, %r1;
	mul.wide.u32 	%rd4, %r9, 4;
	add.s64 	%rd5, %rd3, %rd4;
	ld.global.f32 	%f1, [%rd5];
	add.f32 	%f2, %f1, 0f00000000;
	add.s32 	%r10, %r9, %r4;
	mul.wide.u32 	%rd6, %r10, 4;
	add.s64 	%rd7, %rd3, %rd6;
	ld.global.f32 	%f3, [%rd7];
	add.f32 	%f4, %f3, %f2;
	add.s32 	%r11, %r10, %r4;
	mul.wide.u32 	%rd8, %r11, 4;
	add.s64 	%rd9, %rd3, %rd8;
	ld.global.f32 	%f5, [%rd9];
	add.f32 	%f6, %f5, %f4;
	add.s32 	%r12, %r11, %r4;
	mul.wide.u32 	%rd10, %r12, 4;
	add.s64 	%rd11, %rd3, %rd10;
	ld.global.f32 	%f7, [%rd11];
	add.f32 	%f8, %f7, %f6;
	add.s32 	%r13, %r12, %r4;
	mul.wide.u32 	%rd12, %r13, 4;
	add.s64 	%rd13, %rd3, %rd12;
	ld.global.f32 	%f9, [%rd13];
	add.f32 	%f10, %f9, %f8;
	add.s32 	%r14, %r13, %r4;
	mul.wide.u32 	%rd14, %r14, 4;
	add.s64 	%rd15, %rd3, %rd14;
	ld.global.f32 	%f11, [%rd15];
	add.f32 	%f12, %f11, %f10;
	add.s32 	%r15, %r14, %r4;
	mul.wide.u32 	%rd16, %r15, 4;
	add.s64 	%rd17, %rd3, %rd16;
	ld.global.f32 	%f13, [%rd17];
	add.f32 	%f14, %f13, %f12;
	add.s32 	%r16, %r15, %r4;
	mul.wide.u32 	%rd18, %r16, 4;
	add.s64 	%rd19, %rd3, %rd18;
	ld.global.f32 	%f15, [%rd19];
	add.f32 	%f16, %f15, %f14;
	add.s32 	%r17, %r16, %r4;
	mul.wide.u32 	%rd20, %r17, 4;
	add.s64 	%rd21, %rd3, %rd20;
	ld.global.f32 	%f17, [%rd21];
	add.f32 	%f18, %f17, %f16;
	add.s32 	%r18, %r17, %r4;
	mul.wide.u32 	%rd22, %r18, 4;
	add.s64 	%rd23, %rd3, %rd22;
	ld.global.f32 	%f19, [%rd23];
	add.f32 	%f20, %f19, %f18;
	add.s32 	%r19, %r18, %r4;
	mul.wide.u32 	%rd24, %r19, 4;
	add.s64 	%rd25, %rd3, %rd24;
	ld.global.f32 	%f21, [%rd25];
	add.f32 	%f22, %f21, %f20;
	add.s32 	%r20, %r19, %r4;
	mul.wide.u32 	%rd26, %r20, 4;
	add.s64 	%rd27, %rd3, %rd26;
	ld.global.f32 	%f23, [%rd27];
	add.f32 	%f24, %f23, %f22;
	add.s32 	%r21, %r20, %r4;
	mul.wide.u32 	%rd28, %r21, 4;
	add.s64 	%rd29, %rd3, %rd28;
	ld.global.f32 	%f25, [%rd29];
	add.f32 	%f26, %f25, %f24;
	add.s32 	%r22, %r21, %r4;
	mul.wide.u32 	%rd30, %r22, 4;
	add.s64 	%rd31, %rd3, %rd30;
	ld.global.f32 	%f27, [%rd31];
	add.f32 	%f28, %f27, %f26;
	add.s32 	%r23, %r22, %r4;
	mul.wide.u32 	%rd32, %r23, 4;
	add.s64 	%rd33, %rd3, %rd32;
	ld.global.f32 	%f29, [%rd33];
	add.f32 	%f30, %f29, %f28;
	add.s32 	%r24, %r23, %r4;
	mul.wide.u32 	%rd34, %r24, 4;
	add.s64 	%rd35, %rd3, %rd34;
	ld.global.f32 	%f31, [%rd35];
	add.f32 	%f32, %f31, %f30;
	add.s32 	%r25, %r24, %r4;
	mul.wide.u32 	%rd36, %r25, 4;
	add.s64 	%rd37, %rd3, %rd36;
	ld.global.f32 	%f33, [%rd37];
	add.f32 	%f34, %f33, %f32;
	add.s32 	%r26, %r25, %r4;
	mul.wide.u32 	%rd38, %r26, 4;
	add.s64 	%rd39, %rd3, %rd38;
	ld.global.f32 	%f35, [%rd39];
	add.f32 	%f36, %f35, %f34;
	add.s32 	%r27, %r26, %r4;
	mul.wide.u32 	%rd40, %r27, 4;
	add.s64 	%rd41, %rd3, %rd40;
	ld.global.f32 	%f37, [%rd41];
	add.f32 	%f38, %f37, %f36;
	add.s32 	%r28, %r27, %r4;
	mul.wide.u32 	%rd42, %r28, 4;
	add.s64 	%rd43, %rd3, %rd42;
	ld.global.f32 	%f39, [%rd43];
	add.f32 	%f40, %f39, %f38;
	add.s32 	%r29, %r28, %r4;
	mul.wide.u32 	%rd44, %r29, 4;
	add.s64 	%rd45, %rd3, %rd44;
	ld.global.f32 	%f41, [%rd45];
	add.f32 	%f42, %f41, %f40;
	add.s32 	%r30, %r29, %r4;
	mul.wide.u32 	%rd46, %r30, 4;
	add.s64 	%rd47, %rd3, %rd46;
	ld.global.f32 	%f43, [%rd47];
	add.f32 	%f44, %f43, %f42;
	add.s32 	%r31, %r30, %r4;
	mul.wide.u32 	%rd48, %r31, 4;
	add.s64 	%rd49, %rd3, %rd48;
	ld.global.f32 	%f45, [%rd49];
	add.f32 	%f46, %f45, %f44;
	add.s32 	%r32, %r31, %r4;
	mul.wide.u32 	%rd50, %r32, 4;
	add.s64 	%rd51, %rd3, %rd50;
	ld.global.f32 	%f47, [%rd51];
	add.f32 	%f48, %f47, %f46;
	add.s32 	%r33, %r32, %r4;
	mul.wide.u32 	%rd52, %r33, 4;
	add.s64 	%rd53, %rd3, %rd52;
	ld.global.f32 	%f49, [%rd53];
	add.f32 	%f50, %f49, %f48;
	add.s32 	%r34, %r33, %r4;
	mul.wide.u32 	%rd54, %r34, 4;
	add.s64 	%rd55, %rd3, %rd54;
	ld.global.f32 	%f51, [%rd55];
	add.f32 	%f52, %f51, %f50;
	add.s32 	%r35, %r34, %r4;
	mul.wide.u32 	%rd56, %r35, 4;
	add.s64 	%rd57, %rd3, %rd56;
	ld.global.f32 	%f53, [%rd57];
	add.f32 	%f54, %f53, %f52;
	add.s32 	%r36, %r35, %r4;
	mul.wide.u32 	%rd58, %r36, 4;
	add.s64 	%rd59, %rd3, %rd58;
	ld.global.f32 	%f55, [%rd59];
	add.f32 	%f56, %f55, %f54;
	add.s32 	%r37, %r36, %r4;
	mul.wide.u32 	%rd60, %r37, 4;
	add.s64 	%rd61, %rd3, %rd60;
	ld.global.f32 	%f57, [%rd61];
	add.f32 	%f58, %f57, %f56;
	add.s32 	%r38, %r37, %r4;
	mul.wide.u32 	%rd62, %r38, 4;
	add.s64 	%rd63, %rd3, %rd62;
	ld.global.f32 	%f59, [%rd63];
	add.f32 	%f60, %f59, %f58;
	add.s32 	%r39, %r38, %r4;
	mul.wide.u32 	%rd64, %r39, 4;
	add.s64 	%rd65, %rd3, %rd64;
	ld.global.f32 	%f61, [%rd65];
	add.f32 	%f62, %f61, %f60;
	add.s32 	%r40, %r39, %r4;
	mul.wide.u32 	%rd66, %r40, 4;
	add.s64 	%rd67, %rd3, %rd66;
	ld.global.f32 	%f63, [%rd67];
	add.f32 	%f64, %f63, %f62;
	add.s32 	%r41, %r40, %r4;
	mul.wide.u32 	%rd68, %r41, 4;
	add.s64 	%rd69, %rd3, %rd68;
	ld.global.f32 	%f65, [%rd69];
	add.f32 	%f66, %f65, %f64;
	add.s32 	%r42, %r41, %r4;
	mul.wide.u32 	%rd70, %r42, 4;
	add.s64 	%rd71, %rd3, %rd70;
	ld.global.f32 	%f67, [%rd71];
	add.f32 	%f68, %f67, %f66;
	add.s32 	%r43, %r42, %r4;
	mul.wide.u32 	%rd72, %r43, 4;
	add.s64 	%rd73, %rd3, %rd72;
	ld.global.f32 	%f69, [%rd73];
	add.f32 	%f70, %f69, %f68;
	add.s32 	%r44, %r43, %r4;
	mul.wide.u32 	%rd74, %r44, 4;
	add.s64 	%rd75, %rd3, %rd74;
	ld.global.f32 	%f71, [%rd75];
	add.f32 	%f72, %f71, %f70;
	add.s32 	%r45, %r44, %r4;
	mul.wide.u32 	%rd76, %r45, 4;
	add.s64 	%rd77, %rd3, %rd76;
	ld.global.f32 	%f73, [%rd77];
	add.f32 	%f74, %f73, %f72;
	add.s32 	%r46, %r45, %r4;
	mul.wide.u32 	%rd78, %r46, 4;
	add.s64 	%rd79, %rd3, %rd78;
	ld.global.f32 	%f75, [%rd79];
	add.f32 	%f76, %f75, %f74;
	add.s32 	%r47, %r46, %r4;
	mul.wide.u32 	%rd80, %r47, 4;
	add.s64 	%rd81, %rd3, %rd80;
	ld.global.f32 	%f77, [%rd81];
	add.f32 	%f78, %f77, %f76;
	add.s32 	%r48, %r47, %r4;
	mul.wide.u32 	%rd82, %r48, 4;
	add.s64 	%rd83, %rd3, %rd82;
	ld.global.f32 	%f79, [%rd83];
	add.f32 	%f80, %f79, %f78;
	add.s32 	%r49, %r48, %r4;
	mul.wide.u32 	%rd84, %r49, 4;
	add.s64 	%rd85, %rd3, %rd84;
	ld.global.f32 	%f81, [%rd85];
	add.f32 	%f82, %f81, %f80;
	add.s32 	%r50, %r49, %r4;
	mul.wide.u32 	%rd86, %r50, 4;
	add.s64 	%rd87, %rd3, %rd86;
	ld.global.f32 	%f83, [%rd87];
	add.f32 	%f84, %f83, %f82;
	add.s32 	%r51, %r50, %r4;
	mul.wide.u32 	%rd88, %r51, 4;
	add.s64 	%rd89, %rd3, %rd88;
	ld.global.f32 	%f85, [%rd89];
	add.f32 	%f86, %f85, %f84;
	add.s32 	%r52, %r51, %r4;
	mul.wide.u32 	%rd90, %r52, 4;
	add.s64 	%rd91, %rd3, %rd90;
	ld.global.f32 	%f87, [%rd91];
	add.f32 	%f88, %f87, %f86;
	add.s32 	%r53, %r52, %r4;
	mul.wide.u32 	%rd92, %r53, 4;
	add.s64 	%rd93, %rd3, %rd92;
	ld.global.f32 	%f89, [%rd93];
	add.f32 	%f90, %f89, %f88;
	add.s32 	%r54, %r53, %r4;
	mul.wide.u32 	%rd94, %r54, 4;
	add.s64 	%rd95, %rd3, %rd94;
	ld.global.f32 	%f91, [%rd95];
	add.f32 	%f92, %f91, %f90;
	add.s32 	%r55, %r54, %r4;
	mul.wide.u32 	%rd96, %r55, 4;
	add.s64 	%rd97, %rd3, %rd96;
	ld.global.f32 	%f93, [%rd97];
	add.f32 	%f94, %f93, %f92;
	add.s32 	%r56, %r55, %r4;
	mul.wide.u32 	%rd98, %r56, 4;
	add.s64 	%rd99, %rd3, %rd98;
	ld.global.f32 	%f95, [%rd99];
	add.f32 	%f96, %f95, %f94;
	add.s32 	%r57, %r56, %r4;
	mul.wide.u32 	%rd100, %r57, 4;
	add.s64 	%rd101, %rd3, %rd100;
	ld.global.f32 	%f97, [%rd101];
	add.f32 	%f98, %f97, %f96;
	add.s32 	%r58, %r57, %r4;
	mul.wide.u32 	%rd102, %r58, 4;
	add.s64 	%rd103, %rd3, %rd102;
	ld.global.f32 	%f99, [%rd103];
	add.f32 	%f100, %f99, %f98;
	add.s32 	%r59, %r58, %r4;
	mul.wide.u32 	%rd104, %r59, 4;
	add.s64 	%rd105, %rd3, %rd104;
	ld.global.f32 	%f101, [%rd105];
	add.f32 	%f102, %f101, %f100;
	add.s32 	%r60, %r59, %r4;
	mul.wide.u32 	%rd106, %r60, 4;
	add.s64 	%rd107, %rd3, %rd106;
	ld.global.f32 	%f103, [%rd107];
	add.f32 	%f104, %f103, %f102;
	add.s32 	%r61, %r60, %r4;
	mul.wide.u32 	%rd108, %r61, 4;
	add.s64 	%rd109, %rd3, %rd108;
	ld.global.f32 	%f105, [%rd109];
	add.f32 	%f106, %f105, %f104;
	add.s32 	%r62, %r61, %r4;
	mul.wide.u32 	%rd110, %r62, 4;
	add.s64 	%rd111, %rd3, %rd110;
	ld.global.f32 	%f107, [%rd111];
	add.f32 	%f108, %f107, %f106;
	add.s32 	%r63, %r62, %r4;
	mul.wide.u32 	%rd112, %r63, 4;
	add.s64 	%rd113, %rd3, %rd112;
	ld.global.f32 	%f109, [%rd113];
	add.f32 	%f110, %f109, %f108;
	add.s32 	%r64, %r63, %r4;
	mul.wide.u32 	%rd114, %r64, 4;
	add.s64 	%rd115, %rd3, %rd114;
	ld.global.f32 	%f111, [%rd115];
	add.f32 	%f112, %f111, %f110;
	add.s32 	%r65, %r64, %r4;
	mul.wide.u32 	%rd116, %r65, 4;
	add.s64 	%rd117, %rd3, %rd116;
	ld.global.f32 	%f113, [%rd117];
	add.f32 	%f114, %f113, %f112;
	add.s32 	%r66, %r65, %r4;
	mul.wide.u32 	%rd118, %r66, 4;
	add.s64 	%rd119, %rd3, %rd118;
	ld.global.f32 	%f115, [%rd119];
	add.f32 	%f116, %f115, %f114;
	add.s32 	%r67, %r66, %r4;
	mul.wide.u32 	%rd120, %r67, 4;
	add.s64 	%rd121, %rd3, %rd120;
	ld.global.f32 	%f117, [%rd121];
	add.f32 	%f118, %f117, %f116;
	add.s32 	%r68, %r67, %r4;
	mul.wide.u32 	%rd122, %r68, 4;
	add.s64 	%rd123, %rd3, %rd122;
	ld.global.f32 	%f119, [%rd123];
	add.f32 	%f120, %f119, %f118;
	add.s32 	%r69, %r68, %r4;
	mul.wide.u32 	%rd124, %r69, 4;
	add.s64 	%rd125, %rd3, %rd124;
	ld.global.f32 	%f121, [%rd125];
	add.f32 	%f122, %f121, %f120;
	add.s32 	%r70, %r69, %r4;
	mul.wide.u32 	%rd126, %r70, 4;
	add.s64 	%rd127, %rd3, %rd126;
	ld.global.f32 	%f123, [%rd127];
	add.f32 	%f124, %f123, %f122;
	add.s32 	%r71, %r70, %r4;
	mul.wide.u32 	%rd128, %r71, 4;
	add.s64 	%rd129, %rd3, %rd128;
	ld.global.f32 	%f125, [%rd129];
	add.f32 	%f126, %f125, %f124;
	add.s32 	%r72, %r71, %r4;
	mul.wide.u32 	%rd130, %r72, 4;
	add.s64 	%rd131, %rd3, %rd130;
	ld.global.f32 	%f127, [%rd131];
	add.f32 	%f128, %f127, %f126;
	add.s32 	%r73, %r72, %r4;
	mul.wide.u32 	%rd132, %r73, 4;
	add.s64 	%rd133, %rd3, %rd132;
	ld.global.f32 	%f129, [%rd133];
	add.f32 	%f130, %f129, %f128;
	add.s32 	%r74, %r73, %r4;
	mul.wide.u32 	%rd134, %r74, 4;
	add.s64 	%rd135, %rd3, %rd134;
	ld.global.f32 	%f131, [%rd135];
	add.f32 	%f132, %f131, %f130;
	add.s32 	%r75, %r74, %r4;
	mul.wide.u32 	%rd136, %r75, 4;
	add.s64 	%rd137, %rd3, %rd136;
	ld.global.f32 	%f133, [%rd137];
	add.f32 	%f134, %f133, %f132;
	add.s32 	%r76, %r75, %r4;
	mul.wide.u32 	%rd138, %r76, 4;
	add.s64 	%rd139, %rd3, %rd138;
	ld.global.f32 	%f135, [%rd139];
	add.f32 	%f136, %f135, %f134;
	add.s32 	%r77, %r76, %r4;
	mul.wide.u32 	%rd140, %r77, 4;
	add.s64 	%rd141, %rd3, %rd140;
	ld.global.f32 	%f137, [%rd141];
	add.f32 	%f138, %f137, %f136;
	add.s32 	%r78, %r77, %r4;
	mul.wide.u32 	%rd142, %r78, 4;
	add.s64 	%rd143, %rd3, %rd142;
	ld.global.f32 	%f139, [%rd143];
	add.f32 	%f140, %f139, %f138;
	add.s32 	%r79, %r78, %r4;
	mul.wide.u32 	%rd144, %r79, 4;
	add.s64 	%rd145, %rd3, %rd144;
	ld.global.f32 	%f141, [%rd145];
	add.f32 	%f142, %f141, %f140;
	add.s32 	%r80, %r79, %r4;
	mul.wide.u32 	%rd146, %r80, 4;
	add.s64 	%rd147, %rd3, %rd146;
	ld.global.f32 	%f143, [%rd147];
	add.f32 	%f144, %f143, %f142;
	add.s32 	%r81, %r80, %r4;
	mul.wide.u32 	%rd148, %r81, 4;
	add.s64 	%rd149, %rd3, %rd148;
	ld.global.f32 	%f145, [%rd149];
	add.f32 	%f146, %f145, %f144;
	add.s32 	%r82, %r81, %r4;
	mul.wide.u32 	%rd150, %r82, 4;
	add.s64 	%rd151, %rd3, %rd150;
	ld.global.f32 	%f147, [%rd151];
	add.f32 	%f148, %f147, %f146;
	add.s32 	%r83, %r82, %r4;
	mul.wide.u32 	%rd152, %r83, 4;
	add.s64 	%rd153, %rd3, %rd152;
	ld.global.f32 	%f149, [%rd153];
	add.f32 	%f150, %f149, %f148;
	add.s32 	%r84, %r83, %r4;
	mul.wide.u32 	%rd154, %r84, 4;
	add.s64 	%rd155, %rd3, %rd154;
	ld.global.f32 	%f151, [%rd155];
	add.f32 	%f152, %f151, %f150;
	add.s32 	%r85, %r84, %r4;
	mul.wide.u32 	%rd156, %r85, 4;
	add.s64 	%rd157, %rd3, %rd156;
	ld.global.f32 	%f153, [%rd157];
	add.f32 	%f154, %f153, %f152;
	add.s32 	%r86, %r85, %r4;
	mul.wide.u32 	%rd158, %r86, 4;
	add.s64 	%rd159, %rd3, %rd158;
	ld.global.f32 	%f155, [%rd159];
	add.f32 	%f156, %f155, %f154;
	add.s32 	%r87, %r86, %r4;
	mul.wide.u32 	%rd160, %r87, 4;
	add.s64 	%rd161, %rd3, %rd160;
	ld.global.f32 	%f157, [%rd161];
	add.f32 	%f158, %f157, %f156;
	add.s32 	%r88, %r87, %r4;
	mul.wide.u32 	%rd162, %r88, 4;
	add.s64 	%rd163, %rd3, %rd162;
	ld.global.f32 	%f159, [%rd163];
	add.f32 	%f160, %f159, %f158;
	add.s32 	%r89, %r88, %r4;
	mul.wide.u32 	%rd164, %r89, 4;
	add.s64 	%rd165, %rd3, %rd164;
	ld.global.f32 	%f161, [%rd165];
	add.f32 	%f162, %f161, %f160;
	add.s32 	%r90, %r89, %r4;
	mul.wide.u32 	%rd166, %r90, 4;
	add.s64 	%rd167, %rd3, %rd166;
	ld.global.f32 	%f163, [%rd167];
	add.f32 	%f164, %f163, %f162;
	add.s32 	%r91, %r90, %r4;
	mul.wide.u32 	%rd168, %r91, 4;
	add.s64 	%rd169, %rd3, %rd168;
	ld.global.f32 	%f165, [%rd169];
	add.f32 	%f166, %f165, %f164;
	add.s32 	%r92, %r91, %r4;
	mul.wide.u32 	%rd170, %r92, 4;
	add.s64 	%rd171, %rd3, %rd170;
	ld.global.f32 	%f167, [%rd171];
	add.f32 	%f168, %f167, %f166;
	add.s32 	%r93, %r92, %r4;
	mul.wide.u32 	%rd172, %r93, 4;
	add.s64 	%rd173, %rd3, %rd172;
	ld.global.f32 	%f169, [%rd173];
	add.f32 	%f170, %f169, %f168;
	add.s32 	%r94, %r93, %r4;
	mul.wide.u32 	%rd174, %r94, 4;
	add.s64 	%rd175, %rd3, %rd174;
	ld.global.f32 	%f171, [%rd175];
	add.f32 	%f172, %f171, %f170;
	add.s32 	%r95, %r94, %r4;
	mul.wide.u32 	%rd176, %r95, 4;
	add.s64 	%rd177, %rd3, %rd176;
	ld.global.f32 	%f173, [%rd177];
	add.f32 	%f174, %f173, %f172;
	add.s32 	%r96, %r95, %r4;
	mul.wide.u32 	%rd178, %r96, 4;
	add.s64 	%rd179, %rd3, %rd178;
	ld.global.f32 	%f175, [%rd179];
	add.f32 	%f176, %f175, %f174;
	add.s32 	%r97, %r96, %r4;
	mul.wide.u32 	%rd180, %r97, 4;
	add.s64 	%rd181, %rd3, %rd180;
	ld.global.f32 	%f177, [%rd181];
	add.f32 	%f178, %f177, %f176;
	add.s32 	%r98, %r97, %r4;
	mul.wide.u32 	%rd182, %r98, 4;
	add.s64 	%rd183, %rd3, %rd182;
	ld.global.f32 	%f179, [%rd183];
	add.f32 	%f180, %f179, %f178;
	add.s32 	%r99, %r98, %r4;
	mul.wide.u32 	%rd184, %r99, 4;
	add.s64 	%rd185, %rd3, %rd184;
	ld.global.f32 	%f181, [%rd185];
	add.f32 	%f182, %f181, %f180;
	add.s32 	%r100, %r99, %r4;
	mul.wide.u32 	%rd186, %r100, 4;
	add.s64 	%rd187, %rd3, %rd186;
	ld.global.f32 	%f183, [%rd187];
	add.f32 	%f184, %f183, %f182;
	add.s32 	%r101, %r100, %r4;
	mul.wide.u32 	%rd188, %r101, 4;
	add.s64 	%rd189, %rd3, %rd188;
	ld.global.f32 	%f185, [%rd189];
	add.f32 	%f186, %f185, %f184;
	add.s32 	%r102, %r101, %r4;
	mul.wide.u32 	%rd190, %r102, 4;
	add.s64 	%rd191, %rd3, %rd190;
	ld.global.f32 	%f187, [%rd191];
	add.f32 	%f188, %f187, %f186;
	add.s32 	%r103, %r102, %r4;
	mul.wide.u32 	%rd192, %r103, 4;
	add.s64 	%rd193, %rd3, %rd192;
	ld.global.f32 	%f189, [%rd193];
	add.f32 	%f190, %f189, %f188;
	add.s32 	%r104, %r103, %r4;
	mul.wide.u32 	%rd194, %r104, 4;
	add.s64 	%rd195, %rd3, %rd194;
	ld.global.f32 	%f191, [%rd195];
	add.f32 	%f192, %f191, %f190;
	add.s32 	%r105, %r104, %r4;
	mul.wide.u32 	%rd196, %r105, 4;
	add.s64 	%rd197, %rd3, %rd196;
	ld.global.f32 	%f193, [%rd197];
	add.f32 	%f194, %f193, %f192;
	add.s32 	%r106, %r105, %r4;
	mul.wide.u32 	%rd198, %r106, 4;
	add.s64 	%rd199, %rd3, %rd198;
	ld.global.f32 	%f195, [%rd199];
	add.f32 	%f196, %f195, %f194;
	add.s32 	%r107, %r106, %r4;
	mul.wide.u32 	%rd200, %r107, 4;
	add.s64 	%rd201, %rd3, %rd200;
	ld.global.f32 	%f197, [%rd201];
	add.f32 	%f198, %f197, %f196;
	add.s32 	%r108, %r107, %r4;
	mul.wide.u32 	%rd202, %r108, 4;
	add.s64 	%rd203, %rd3, %rd202;
	ld.global.f32 	%f199, [%rd203];
	add.f32 	%f200, %f199, %f198;
	add.s32 	%r109, %r108, %r4;
	mul.wide.u32 	%rd204, %r109, 4;
	add.s64 	%rd205, %rd3, %rd204;
	ld.global.f32 	%f201, [%rd205];
	add.f32 	%f202, %f201, %f200;
	add.s32 	%r110, %r109, %r4;
	mul.wide.u32 	%rd206, %r110, 4;
	add.s64 	%rd207, %rd3, %rd206;
	ld.global.f32 	%f203, [%rd207];
	add.f32 	%f204, %f203, %f202;
	add.s32 	%r111, %r110, %r4;
	mul.wide.u32 	%rd208, %r111, 4;
	add.s64 	%rd209, %rd3, %rd208;
	ld.global.f32 	%f205, [%rd209];
	add.f32 	%f206, %f205, %f204;
	add.s32 	%r112, %r111, %r4;
	mul.wide.u32 	%rd210, %r112, 4;
	add.s64 	%rd211, %rd3, %rd210;
	ld.global.f32 	%f207, [%rd211];
	add.f32 	%f208, %f207, %f206;
	add.s32 	%r113, %r112, %r4;
	mul.wide.u32 	%rd212, %r113, 4;
	add.s64 	%rd213, %rd3, %rd212;
	ld.global.f32 	%f209, [%rd213];
	add.f32 	%f210, %f209, %f208;
	add.s32 	%r114, %r113, %r4;
	mul.wide.u32 	%rd214, %r114, 4;
	add.s64 	%rd215, %rd3, %rd214;
	ld.global.f32 	%f211, [%rd215];
	add.f32 	%f212, %f211, %f210;
	add.s32 	%r115, %r114, %r4;
	mul.wide.u32 	%rd216, %r115, 4;
	add.s64 	%rd217, %rd3, %rd216;
	ld.global.f32 	%f213, [%rd217];
	add.f32 	%f214, %f213, %f212;
	add.s32 	%r116, %r115, %r4;
	mul.wide.u32 	%rd218, %r116, 4;
	add.s64 	%rd219, %rd3, %rd218;
	ld.global.f32 	%f215, [%rd219];
	add.f32 	%f216, %f215, %f214;
	add.s32 	%r117, %r116, %r4;
	mul.wide.u32 	%rd220, %r117, 4;
	add.s64 	%rd221, %rd3, %rd220;
	ld.global.f32 	%f217, [%rd221];
	add.f32 	%f218, %f217, %f216;
	add.s32 	%r118, %r117, %r4;
	mul.wide.u32 	%rd222, %r118, 4;
	add.s64 	%rd223, %rd3, %rd222;
	ld.global.f32 	%f219, [%rd223];
	add.f32 	%f220, %f219, %f218;
	add.s32 	%r119, %r118, %r4;
	mul.wide.u32 	%rd224, %r119, 4;
	add.s64 	%rd225, %rd3, %rd224;
	ld.global.f32 	%f221, [%rd225];
	add.f32 	%f222, %f221, %f220;
	add.s32 	%r120, %r119, %r4;
	mul.wide.u32 	%rd226, %r120, 4;
	add.s64 	%rd227, %rd3, %rd226;
	ld.global.f32 	%f223, [%rd227];
	add.f32 	%f224, %f223, %f222;
	add.s32 	%r121, %r120, %r4;
	mul.wide.u32 	%rd228, %r121, 4;
	add.s64 	%rd229, %rd3, %rd228;
	ld.global.f32 	%f225, [%rd229];
	add.f32 	%f226, %f225, %f224;
	add.s32 	%r122, %r121, %r4;
	mul.wide.u32 	%rd230, %r122, 4;
	add.s64 	%rd231, %rd3, %rd230;
	ld.global.f32 	%f227, [%rd231];
	add.f32 	%f228, %f227, %f226;
	add.s32 	%r123, %r122, %r4;
	mul.wide.u32 	%rd232, %r123, 4;
	add.s64 	%rd233, %rd3, %rd232;
	ld.global.f32 	%f229, [%rd233];
	add.f32 	%f230, %f229, %f228;
	add.s32 	%r124, %r123, %r4;
	mul.wide.u32 	%rd234, %r124, 4;
	add.s64 	%rd235, %rd3, %rd234;
	ld.global.f32 	%f231, [%rd235];
	add.f32 	%f232, %f231, %f230;
	add.s32 	%r125, %r124, %r4;
	mul.wide.u32 	%rd236, %r125, 4;
	add.s64 	%rd237, %rd3, %rd236;
	ld.global.f32 	%f233, [%rd237];
	add.f32 	%f234, %f233, %f232;
	add.s32 	%r126, %r125, %r4;
	mul.wide.u32 	%rd238, %r126, 4;
	add.s64 	%rd239, %rd3, %rd238;
	ld.global.f32 	%f235, [%rd239];
	add.f32 	%f236, %f235, %f234;
	add.s32 	%r127, %r126, %r4;
	mul.wide.u32 	%rd240, %r127, 4;
	add.s64 	%rd241, %rd3, %rd240;
	ld.global.f32 	%f237, [%rd241];
	add.f32 	%f238, %f237, %f236;
	add.s32 	%r128, %r127, %r4;
	mul.wide.u32 	%rd242, %r128, 4;
	add.s64 	%rd243, %rd3, %rd242;
	ld.global.f32 	%f239, [%rd243];
	add.f32 	%f240, %f239, %f238;
	add.s32 	%r129, %r128, %r4;
	mul.wide.u32 	%rd244, %r129, 4;
	add.s64 	%rd245, %rd3, %rd244;
	ld.global.f32 	%f241, [%rd245];
	add.f32 	%f242, %f241, %f240;
	add.s32 	%r130, %r129, %r4;
	mul.wide.u32 	%rd246, %r130, 4;
	add.s64 	%rd247, %rd3, %rd246;
	ld.global.f32 	%f243, [%rd247];
	add.f32 	%f244, %f243, %f242;
	add.s32 	%r131, %r130, %r4;
	mul.wide.u32 	%rd248, %r131, 4;
	add.s64 	%rd249, %rd3, %rd248;
	ld.global.f32 	%f245, [%rd249];
	add.f32 	%f246, %f245, %f244;
	add.s32 	%r132, %r131, %r4;
	mul.wide.u32 	%rd250, %r132, 4;
	add.s64 	%rd251, %rd3, %rd250;
	ld.global.f32 	%f247, [%rd251];
	add.f32 	%f248, %f247, %f246;
	add.s32 	%r133, %r132, %r4;
	mul.wide.u32 	%rd252, %r133, 4;
	add.s64 	%rd253, %rd3, %rd252;
	ld.global.f32 	%f249, [%rd253];
	add.f32 	%f250, %f249, %f248;
	add.s32 	%r134, %r133, %r4;
	mul.wide.u32 	%rd254, %r134, 4;
	add.s64 	%rd255, %rd3, %rd254;
	ld.global.f32 	%f251, [%rd255];
	add.f32 	%f252, %f251, %f250;
	add.s32 	%r135, %r134, %r4;
	mul.wide.u32 	%rd256, %r135, 4;
	add.s64 	%rd257, %rd3, %rd256;
	ld.global.f32 	%f253, [%rd257];
	add.f32 	%f254, %f253, %f252;
	add.s32 	%r136, %r135, %r4;
	mul.wide.u32 	%rd258, %r136, 4;
	add.s64 	%rd259, %rd3, %rd258;
	ld.global.f32 	%f255, [%rd259];
	add.f32 	%f256, %f255, %f254;
	st.shared.f32 	[%r3], %f256;
	bar.sync 	0;
	setp.gt.u32 	%p1, %r1, 127;
	@%p1 bra 	$L__BB0_2;
	ld.shared.f32 	%f257, [%r3+512];
	ld.shared.f32 	%f258, [%r3];
	add.f32 	%f259, %f257, %f258;
	st.shared.f32 	[%r3], %f259;
$L__BB0_2:
	bar.sync 	0;
	setp.gt.u32 	%p2, %r1, 63;
	@%p2 bra 	$L__BB0_4;
	ld.shared.f32 	%f260, [%r3+256];
	ld.shared.f32 	%f261, [%r3];
	add.f32 	%f262, %f260, %f261;
	st.shared.f32 	[%r3], %f262;
$L__BB0_4:
	bar.sync 	0;
	setp.gt.u32 	%p3, %r1, 31;
	@%p3 bra 	$L__BB0_7;
	ld.volatile.shared.f32 	%f263, [%r3+128];
	ld.volatile.shared.f32 	%f264, [%r3];
	add.f32 	%f265, %f263, %f264;
	st.volatile.shared.f32 	[%r3], %f265;
	ld.volatile.shared.f32 	%f266, [%r3+64];
	ld.volatile.shared.f32 	%f267, [%r3];
	add.f32 	%f268, %f266, %f267;
	st.volatile.shared.f32 	[%r3], %f268;
	ld.volatile.shared.f32 	%f269, [%r3+32];
	ld.volatile.shared.f32 	%f270, [%r3];
	add.f32 	%f271, %f269, %f270;
	st.volatile.shared.f32 	[%r3], %f271;
	ld.volatile.shared.f32 	%f272, [%r3+16];
	ld.volatile.shared.f32 	%f273, [%r3];
	add.f32 	%f274, %f272, %f273;
	st.volatile.shared.f32 	[%r3], %f274;
	ld.volatile.shared.f32 	%f275, [%r3+8];
	ld.volatile.shared.f32 	%f276, [%r3];
	add.f32 	%f277, %f275, %f276;
	st.volatile.shared.f32 	[%r3], %f277;
	ld.volatile.shared.f32 	%f278, [%r3+4];
	ld.volatile.shared.f32 	%f279, [%r3];
	add.f32 	%f280, %f278, %f279;
	st.volatile.shared.f32 	[%r3], %f280;
	setp.ne.s32 	%p4, %r1, 0;
	@%p4 bra 	$L__BB0_7;
	ld.shared.f32 	%f281, [_ZZ16reduce_kernel_v6ILj256ELi128EEvPfS0_E5sdata];
	cvta.to.global.u64 	%rd260, %rd1;
	mul.wide.u32 	%rd261, %r2, 4;
	add.s64 	%rd262, %rd260, %rd261;
	st.global.f32 	[%rd262], %f281;
$L__BB0_7:
	ret;

}


// ===== COMPILED SASS (sm_100) =====

	.target	sm_100

	.elftype	@"ET_EXEC"


//--------------------- .note.nv.tkinfo           --------------------------
	.section	.note.nv.tkinfo,"",@"SHT_NOTE"
	.sectionflags	@"SHF_NOTE_NV_TKINFO"
	.tkinfo
        /*0018*/ 	.word	0x00000002
        /*0030*/ 	.string	""
        /*0030*/ 	.string	"ptxas"
        /*0030*/ 	.string	"Cuda compilation tools, release 13.0, V13.0.88"
        /*0030*/ 	.string	"Build cuda_13.0.r13.0/compiler.36424714_0"
        /*0030*/ 	.string	"-arch sm_100 -m 64 "



//--------------------- .note.nv.cuinfo           --------------------------
	.section	.note.nv.cuinfo,"",@"SHT_NOTE"
	.sectionflags	@"SHF_NOTE_NV_CUINFO"
        /*0018*/ 	.short	0x0002
        /*001a*/ 	.short	0x0064
        /*001c*/ 	.short	0x0082
	.zero		2


//--------------------- .nv.info                  --------------------------
	.section	.nv.info,"",@"SHT_CUDA_INFO"
	.align	4


	//----- nvinfo : EIATTR_REGCOUNT
	.align		4
        /*0000*/ 	.byte	0x04, 0x2f
        /*0002*/ 	.short	(.L_1 - .L_0)
	.align		4
.L_0:
        /*0004*/ 	.word	index@(_Z16reduce_kernel_v6ILj256ELi128EEvPfS0_)
        /*0008*/ 	.word	0x00000020


	//----- nvinfo : EIATTR_FRAME_SIZE
	.align		4
.L_1:
        /*000c*/ 	.byte	0x04, 0x11
        /*000e*/ 	.short	(.L_3 - .L_2)
	.align		4
.L_2:
        /*0010*/ 	.word	index@(_Z16reduce_kernel_v6ILj256ELi128EEvPfS0_)
        /*0014*/ 	.word	0x00000000


	//----- nvinfo : EIATTR_MIN_STACK_SIZE
	.align		4
.L_3:
        /*0018*/ 	.byte	0x04, 0x12
        /*001a*/ 	.short	(.L_5 - .L_4)
	.align		4
.L_4:
        /*001c*/ 	.word	index@(_Z16reduce_kernel_v6ILj256ELi128EEvPfS0_)
        /*0020*/ 	.word	0x00000000
.L_5:


//--------------------- .nv.compat                --------------------------
	.section	.nv.compat,"",@"SHT_CUDA_COMPAT_INFO"
	.align	4
        /*0000*/ 	.byte	0x02, 0x09, 0x00, 0x00, 0x02, 0x02, 0x01, 0x00, 0x02, 0x05, 0x05, 0x00, 0x03, 0x07, 0x01, 0x01
        /*0010*/ 	.byte	0x02, 0x03, 0x00, 0x00, 0x02, 0x06, 0x01, 0x00, 0x04, 0x0b, 0x08, 0x00, 0x09, 0x00, 0x00, 0x00
        /*0020*/ 	.byte	0x00, 0x00, 0x00, 0x00


//--------------------- .nv.info._Z16reduce_kernel_v6ILj256ELi128EEvPfS0_ --------------------------
	.section	.nv.info._Z16reduce_kernel_v6ILj256ELi128EEvPfS0_,"",@"SHT_CUDA_INFO"
	.sectionflags	@""
	.align	4


	//----- nvinfo : EIATTR_CUDA_API_VERSION
	.align		4
        /*0000*/ 	.byte	0x04, 0x37
        /*0002*/ 	.short	(.L_7 - .L_6)
.L_6:
        /*0004*/ 	.word	0x00000082


	//----- nvinfo : EIATTR_KPARAM_INFO
	.align		4
.L_7:
        /*0008*/ 	.byte	0x04, 0x17
        /*000a*/ 	.short	(.L_9 - .L_8)
.L_8:
        /*000c*/ 	.word	0x00000000
        /*0010*/ 	.short	0x0001
        /*0012*/ 	.short	0x0008
        /*0014*/ 	.byte	0x00, 0xf5, 0x21, 0x00


	//----- nvinfo : EIATTR_KPARAM_INFO
	.align		4
.L_9:
        /*0018*/ 	.byte	0x04, 0x17
        /*001a*/ 	.short	(.L_11 - .L_10)
.L_10:
        /*001c*/ 	.word	0x00000000
        /*0020*/ 	.short	0x0000
        /*0022*/ 	.short	0x0000
        /*0024*/ 	.byte	0x00, 0xf5, 0x21, 0x00


	//----- nvinfo : EIATTR_SPARSE_MMA_MASK
	.align		4
.L_11:
        /*0028*/ 	.byte	0x03, 0x50
        /*002a*/ 	.short	0x0000


	//----- nvinfo : EIATTR_MAXREG_COUNT
	.align		4
        /*002c*/ 	.byte	0x03, 0x1b
        /*002e*/ 	.short	0x00ff


	//----- nvinfo : EIATTR_NUM_BARRIERS
	.align		4
        /*0030*/ 	.byte	0x02, 0x4c
        /*0032*/ 	.byte	0x01
	.zero		1


	//----- nvinfo : EIATTR_MERCURY_ISA_VERSION
	.align		4
        /*0034*/ 	.byte	0x03, 0x5f
        /*0036*/ 	.short	0x0101


	//----- nvinfo : EIATTR_VRC_CTA_INIT_COUNT
	.align		4
        /*0038*/ 	.byte	0x02, 0x4a
	.zero		1
	.zero		1


	//----- nvinfo : EIATTR_EXIT_INSTR_OFFSETS
	.align		4
        /*003c*/ 	.byte	0x04, 0x1c
        /*003e*/ 	.short	(.L_13 - .L_12)


	//   ....[0]....
.L_12:
        /*0040*/ 	.word	0x000021a0


	//   ....[1]....
        /*0044*/ 	.word	0x00002340


	//   ....[2]....
        /*0048*/ 	.word	0x00002390


	//----- nvinfo : EIATTR_CBANK_PARAM_SIZE
	.align		4
.L_13:
        /*004c*/ 	.byte	0x03, 0x19
        /*004e*/ 	.short	0x0010


	//----- nvinfo : EIATTR_PARAM_CBANK
	.align		4
        /*0050*/ 	.byte	0x04, 0x0a
        /*0052*/ 	.short	(.L_15 - .L_14)
	.align		4
.L_14:
        /*0054*/ 	.word	index@(.nv.constant0._Z16reduce_kernel_v6ILj256ELi128EEvPfS0_)
        /*0058*/ 	.short	0x0380
        /*005a*/ 	.short	0x0010


	//----- nvinfo : EIATTR_SW_WAR
	.align		4
.L_15:
        /*005c*/ 	.byte	0x04, 0x36
        /*005e*/ 	.short	(.L_17 - .L_16)
.L_16:
        /*0060*/ 	.word	0x00000008
.L_17:


//--------------------- .nv.callgraph             --------------------------
	.section	.nv.callgraph,"",@"SHT_CUDA_CALLGRAPH"
	.align	4
	.sectionentsize	8
	.align		4
        /*0000*/ 	.word	0x00000000
	.align		4
        /*0004*/ 	.word	0xffffffff
	.align		4
        /*0008*/ 	.word	0x00000000
	.align		4
        /*000c*/ 	.word	0xfffffffe
	.align		4
        /*0010*/ 	.word	0x00000000
	.align		4
        /*0014*/ 	.word	0xfffffffd
	.align		4
        /*0018*/ 	.word	0x00000000
	.align		4
        /*001c*/ 	.word	0xfffffffc


//--------------------- .text._Z16reduce_kernel_v6ILj256ELi128EEvPfS0_ --------------------------
	.section	.text._Z16reduce_kernel_v6ILj256ELi128EEvPfS0_,"ax",@progbits
	.align	128
        .global         _Z16reduce_kernel_v6ILj256ELi128EEvPfS0_
        .type           _Z16reduce_kernel_v6ILj256ELi128EEvPfS0_,@function
        .size           _Z16reduce_kernel_v6ILj256ELi128EEvPfS0_,(.L_x_1 - _Z16reduce_kernel_v6ILj256ELi128EEvPfS0_)
        .other          _Z16reduce_kernel_v6ILj256ELi128EEvPfS0_,@"STO_CUDA_ENTRY STV_DEFAULT"
_Z16reduce_kernel_v6ILj256ELi128EEvPfS0_:
.text._Z16reduce_kernel_v6ILj256ELi128EEvPfS0_:
[----:B------:R-:W-:Y:S01]  /*0000*/  LDC R1, c[0x0][0x37c] ;  /* 0x0000df00ff017b82 */ /* 0x000fe20000000800 */
[----:B------:R-:W0:Y:S01]  /*0010*/  S2R R0, SR_CTAID.X ;  /* 0x0000000000007919 */ /* 0x000e220000002500 */
[----:B------:R-:W0:Y:S06]  /*0020*/  LDCU UR4, c[0x0][0x360] ;  /* 0x00006c00ff0477ac */ /* 0x000e2c0008000800 */
[----:B------:R-:W1:Y:S01]  /*0030*/  LDC.64 R12, c[0x0][0x380] ;  /* 0x0000e000ff0c7b82 */ /* 0x000e620000000a00 */
[----:B------:R-:W2:Y:S01]  /*0040*/  S2R R2, SR_TID.X ;  /* 0x0000000000027919 */ /* 0x000ea20000002100 */
[----:B------:R-:W3:Y:S01]  /*0050*/  LDCU.64 UR6, c[0x0][0x358] ;  /* 0x00006b00ff0677ac */ /* 0x000ee20008000a00 */
[----:B0-----:R-:W-:-:S05]  /*0060*/  IMAD R3, R0, UR4, RZ ;  /* 0x0000000400037c24 */ /* 0x001fca000f8e02ff */
[----:B--2---:R-:W-:-:S04]  /*0070*/  LEA R3, R3, R2, 0x7 ;  /* 0x0000000203037211 */ /* 0x004fc800078e38ff */
[C---:B------:R-:W-:Y:S01]  /*0080*/  IADD3 R9, PT, PT, R3.reuse, UR4, RZ ;  /* 0x0000000403097c10 */ /* 0x040fe2000fffe0ff */
[----:B-1----:R-:W-:-:S04]  /*0090*/  IMAD.WIDE.U32 R6, R3, 0x4, R12 ;  /* 0x0000000403067825 */ /* 0x002fc800078e000c */
[C---:B------:R-:W-:Y:S01]  /*00a0*/  IMAD.WIDE.U32 R4, R9.reuse, 0x4, R12 ;  /* 0x0000000409047825 */ /* 0x040fe200078e000c */
[----:B---3--:R0:W2:Y:S01]  /*00b0*/  LDG.E R11, desc[UR6][R6.64] ;  /* 0x00000006060b7981 */ /* 0x0080a2000c1e1900 */
[----:B------:R-:W-:-:S04]  /*00c0*/  IADD3 R3, PT, PT, R9, UR4, RZ ;  /* 0x0000000409037c10 */ /* 0x000fc8000fffe0ff */
[----:B------:R-:W3:Y:S01]  /*00d0*/  LDG.E R4, desc[UR6][R4.64] ;  /* 0x0000000604047981 */ /* 0x000ee2000c1e1900 */
[C---:B------:R-:W-:Y:S01]  /*00e0*/  IMAD.WIDE.U32 R8, R3.reuse, 0x4, R12 ;  /* 0x0000000403087825 */ /* 0x040fe200078e000c */
[----:B------:R-:W-:-:S04]  /*00f0*/  IADD3 R3, PT, PT, R3, UR4, RZ ;  /* 0x0000000403037c10 */ /* 0x000fc8000fffe0ff */
[----:B------:R1:W4:Y:S01]  /*0100*/  LDG.E R23, desc[UR6][R8.64] ;  /* 0x0000000608177981 */ /* 0x000322000c1e1900 */
[C---:B------:R-:W-:Y:S01]  /*0110*/  IMAD.WIDE.U32 R14, R3.reuse, 0x4, R12 ;  /* 0x00000004030e7825 */ /* 0x040fe200078e000c */
[----:B------:R-:W-:-:S04]  /*0120*/  IADD3 R3, PT, PT, R3, UR4, RZ ;  /* 0x0000000403037c10 */ /* 0x000fc8000fffe0ff */
[----:B------:R5:W4:Y:S01]  /*0130*/  LDG.E R22, desc[UR6][R14.64] ;  /* 0x000000060e167981 */ /* 0x000b22000c1e1900 */
[C---:B------:R-:W-:Y:S01]  /*0140*/  IMAD.WIDE.U32 R24, R3.reuse, 0x4, R12 ;  /* 0x0000000403187825 */ /* 0x040fe200078e000c */
[----:B------:R-:W-:-:S05]  /*0150*/  IADD3 R3, PT, PT, R3, UR4, RZ ;  /* 0x0000000403037c10 */ /* 0x000fca000fffe0ff */
[----:B------:R-:W4:Y:S01]  /*0160*/  LDG.E R24, desc[UR6][R24.64] ;  /* 0x0000000618187981 */ /* 0x000f22000c1e1900 */
[----:B0-----:R-:W-:-:S05]  /*0170*/  IMAD.WIDE.U32 R6, R3, 0x4, R12 ;  /* 0x0000000403067825 */ /* 0x001fca00078e000c */
[----:B------:R-:W4:Y:S01]  /*0180*/  LDG.E R29, desc[UR6][R6.64] ;  /* 0x00000006061d7981 */ /* 0x000f22000c1e1900 */
[----:B------:R-:W-:-:S05]  /*0190*/  IADD3 R3, PT, PT, R3, UR4, RZ ;  /* 0x0000000403037c10 */ /* 0x000fca000fffe0ff */
[----:B-1----:R-:W-:-:S05]  /*01a0*/  IMAD.WIDE.U32 R8, R3, 0x4, R12 ;  /* 0x0000000403087825 */ /* 0x002fca00078e000c */
[----:B------:R0:W4:Y:S01]  /*01b0*/  LDG.E R5, desc[UR6][R8.64] ;  /* 0x0000000608057981 */ /* 0x000122000c1e1900 */
[----:B------:R-:W-:-:S05]  /*01c0*/  IADD3 R19, PT, PT, R3, UR4, RZ ;  /* 0x0000000403137c10 */ /* 0x000fca000fffe0ff */
[C---:B------:R-:W-:Y:S01]  /*01d0*/  IMAD.WIDE.U32 R16, R19.reuse, 0x4, R12 ;  /* 0x0000000413107825 */ /* 0x040fe200078e000c */
[----:B-----5:R-:W-:-:S04]  /*01e0*/  IADD3 R15, PT, PT, R19, UR4, RZ ;  /* 0x00000004130f7c10 */ /* 0x020fc8000fffe0ff */
[----:B------:R1:W5:Y:S01]  /*01f0*/  LDG.E R3, desc[UR6][R16.64] ;  /* 0x0000000610037981 */ /* 0x000362000c1e1900 */
[C---:B------:R-:W-:Y:S01]  /*0200*/  IMAD.WIDE.U32 R18, R15.reuse, 0x4, R12 ;  /* 0x000000040f127825 */ /* 0x040fe200078e000c */
[----:B------:R-:W-:-:S05]  /*0210*/  IADD3 R21, PT, PT, R15, UR4, RZ ;  /* 0x000000040f157c10 */ /* 0x000fca000fffe0ff */
[----:B------:R1:W5:Y:S01]  /*0220*/  LDG.E R18, desc[UR6][R18.64] ;  /* 0x0000000612127981 */ /* 0x000362000c1e1900 */
[C---:B------:R-:W-:Y:S01]  /*0230*/  IMAD.WIDE.U32 R14, R21.reuse, 0x4, R12 ;  /* 0x00000004150e7825 */ /* 0x040fe200078e000c */
[----:B------:R-:W-:-:S04]  /*0240*/  IADD3 R21, PT, PT, R21, UR4, RZ ;  /* 0x0000000415157c10 */ /* 0x000fc8000fffe0ff */
[----:B------:R1:W5:Y:S01]  /*0250*/  LDG.E R10, desc[UR6][R14.64] ;  /* 0x000000060e0a7981 */ /* 0x000362000c1e1900 */
[C---:B0-----:R-:W-:Y:S01]  /*0260*/  IMAD.WIDE.U32 R8, R21.reuse, 0x4, R12 ;  /* 0x0000000415087825 */ /* 0x041fe200078e000c */
[----:B------:R-:W-:-:S05]  /*0270*/  IADD3 R21, PT, PT, R21, UR4, RZ ;  /* 0x0000000415157c10 */ /* 0x000fca000fffe0ff */
[----:B------:R0:W5:Y:S01]  /*0280*/  LDG.E R8, desc[UR6][R8.64] ;  /* 0x0000000608087981 */ /* 0x000162000c1e1900 */
[----:B------:R-:W-:-:S06]  /*0290*/  IMAD.WIDE.U32 R6, R21, 0x4, R12 ;  /* 0x0000000415067825 */ /* 0x000fcc00078e000c */
[----:B------:R-:W5:Y:S01]  /*02a0*/  LDG.E R7, desc[UR6][R6.64] ;  /* 0x0000000606077981 */ /* 0x000f62000c1e1900 */
[----:B-1----:R-:W-:-:S05]  /*02b0*/  IADD3 R17, PT, PT, R21, UR4, RZ ;  /* 0x0000000415117c10 */ /* 0x002fca000fffe0ff */
[C---:B------:R-:W-:Y:S01]  /*02c0*/  IMAD.WIDE.U32 R20, R17.reuse, 0x4, R12 ;  /* 0x0000000411147825 */ /* 0x040fe200078e000c */
[----:B------:R-:W-:-:S04]  /*02d0*/  IADD3 R17, PT, PT, R17, UR4, RZ ;  /* 0x0000000411117c10 */ /* 0x000fc8000fffe0ff */
[C---:B------:R-:W-:Y:S01]  /*02e0*/  IADD3 R19, PT, PT, R17.reuse, UR4, RZ ;  /* 0x0000000411137c10 */ /* 0x040fe2000fffe0ff */
[--C-:B------:R-:W-:Y:S01]  /*02f0*/  IMAD.WIDE.U32 R14, R17, 0x4, R12.reuse ;  /* 0x00000004110e7825 */ /* 0x100fe200078e000c */
[----:B------:R-:W5:Y:S02]  /*0300*/  LDG.E R26, desc[UR6][R20.64] ;  /* 0x00000006141a7981 */ /* 0x000f64000c1e1900 */
[C---:B------:R-:W-:Y:S01]  /*0310*/  IADD3 R25, PT, PT, R19.reuse, UR4, RZ ;  /* 0x0000000413197c10 */ /* 0x040fe2000fffe0ff */
[--C-:B------:R-:W-:Y:S01]  /*0320*/  IMAD.WIDE.U32 R16, R19, 0x4, R12.reuse ;  /* 0x0000000413107825 */ /* 0x100fe200078e000c */
[----:B------:R1:W5:Y:S02]  /*0330*/  LDG.E R6, desc[UR6][R14.64] ;  /* 0x000000060e067981 */ /* 0x000364000c1e1900 */
[C---:B0-----:R-:W-:Y:S02]  /*0340*/  IADD3 R9, PT, PT, R25.reuse, UR4, RZ ;  /* 0x0000000419097c10 */ /* 0x041fe4000fffe0ff */
[----:B------:R0:W5:Y:S01]  /*0350*/  LDG.E R27, desc[UR6][R16.64] ;  /* 0x00000006101b7981 */ /* 0x000162000c1e1900 */
[----:B-1----:R-:W-:Y:S01]  /*0360*/  IMAD.WIDE.U32 R14, R25, 0x4, R12 ;  /* 0x00000004190e7825 */ /* 0x002fe200078e000c */
[----:B------:R-:W-:-:S03]  /*0370*/  IADD3 R25, PT, PT, R9, UR4, RZ ;  /* 0x0000000409197c10 */ /* 0x000fc6000fffe0ff */
[--C-:B0-----:R-:W-:Y:S02]  /*0380*/  IMAD.WIDE.U32 R16, R9, 0x4, R12.reuse ;  /* 0x0000000409107825 */ /* 0x101fe400078e000c */
[----:B------:R0:W5:Y:S02]  /*0390*/  LDG.E R9, desc[UR6][R14.64] ;  /* 0x000000060e097981 */ /* 0x000164000c1e1900 */
[C---:B------:R-:W-:Y:S02]  /*03a0*/  IMAD.WIDE.U32 R20, R25.reuse, 0x4, R12 ;  /* 0x0000000419147825 */ /* 0x040fe400078e000c */
[----:B------:R3:W5:Y:S01]  /*03b0*/  LDG.E R19, desc[UR6][R16.64] ;  /* 0x0000000610137981 */ /* 0x000762000c1e1900 */
[----:B0-----:R-:W-:-:S04]  /*03c0*/  IADD3 R15, PT, PT, R25, UR4, RZ ;  /* 0x00000004190f7c10 */ /* 0x001fc8000fffe0ff */
[C---:B------:R-:W-:Y:S01]  /*03d0*/  IADD3 R28, PT, PT, R15.reuse, UR4, RZ ;  /* 0x000000040f1c7c10 */ /* 0x040fe2000fffe0ff */
[----:B------:R-:W-:-:S03]  /*03e0*/  IMAD.WIDE.U32 R14, R15, 0x4, R12 ;  /* 0x000000040f0e7825 */ /* 0x000fc600078e000c */
[----:B------:R-:W-:Y:S01]  /*03f0*/  IADD3 R25, PT, PT, R28, UR4, RZ ;  /* 0x000000041c197c10 */ /* 0x000fe2000fffe0ff */
[----:B--2---:R-:W-:-:S04]  /*0400*/  FADD R11, RZ, R11 ;  /* 0x0000000bff0b7221 */ /* 0x004fc80000000000 */
[----:B---3--:R-:W-:Y:S02]  /*0410*/  FADD R16, R11, R4 ;  /* 0x000000040b107221 */ /* 0x008fe40000000000 */
[----:B------:R0:W2:Y:S04]  /*0420*/  LDG.E R4, desc[UR6][R20.64] ;  /* 0x0000000614047981 */ /* 0x0000a8000c1e1900 */
[----:B------:R1:W3:Y:S01]  /*0430*/  LDG.E R11, desc[UR6][R14.64] ;  /* 0x000000060e0b7981 */ /* 0x0002e2000c1e1900 */
[----:B----4-:R-:W-:Y:S01]  /*0440*/  FADD R23, R16, R23 ;  /* 0x0000001710177221 */ /* 0x010fe20000000000 */
[C---:B------:R-:W-:Y:S01]  /*0450*/  IMAD.WIDE.U32 R16, R25.reuse, 0x4, R12 ;  /* 0x0000000419107825 */ /* 0x040fe200078e000c */
[----:B0-----:R-:W-:-:S05]  /*0460*/  IADD3 R21, PT, PT, R25, UR4, RZ ;  /* 0x0000000419157c10 */ /* 0x001fca000fffe0ff */
[----:B------:R0:W4:Y:S01]  /*0470*/  LDG.E R16, desc[UR6][R16.64] ;  /* 0x0000000610107981 */ /* 0x000122000c1e1900 */
[----:B-1----:R-:W-:Y:S01]  /*0480*/  IMAD.WIDE.U32 R14, R28, 0x4, R12 ;  /* 0x000000041c0e7825 */ /* 0x002fe200078e000c */
[----:B------:R-:W-:-:S04]  /*0490*/  IADD3 R25, PT, PT, R21, UR4, RZ ;  /* 0x0000000415197c10 */ /* 0x000fc8000fffe0ff */
[----:B------:R1:W4:Y:S01]  /*04a0*/  LDG.E R28, desc[UR6][R14.64] ;  /* 0x000000060e1c7981 */ /* 0x000322000c1e1900 */
[----:B------:R-:W-:Y:S01]  /*04b0*/  IMAD.WIDE.U32 R20, R21, 0x4, R12 ;  /* 0x0000000415147825 */ /* 0x000fe200078e000c */
[----:B0-----:R-:W-:-:S05]  /*04c0*/  IADD3 R17, PT, PT, R25, UR4, RZ ;  /* 0x0000000419117c10 */ /* 0x001fca000fffe0ff */
[----:B------:R0:W4:Y:S01]  /*04d0*/  LDG.E R20, desc[UR6][R20.64] ;  /* 0x0000000614147981 */ /* 0x000122000c1e1900 */
[----:B-1----:R-:W-:Y:S01]  /*04e0*/  FADD R15, R23, R22 ;  /* 0x00000016170f7221 */ /* 0x002fe20000000000 */
[----:B------:R-:W-:-:S04]  /*04f0*/  IMAD.WIDE.U32 R22, R25, 0x4, R12 ;  /* 0x0000000419167825 */ /* 0x000fc800078e000c */
[----:B------:R-:W-:Y:S01]  /*0500*/  FADD R14, R15, R24 ;  /* 0x000000180f0e7221 */ /* 0x000fe20000000000 */
[C---:B------:R-:W-:Y:S01]  /*0510*/  IMAD.WIDE.U32 R24, R17.reuse, 0x4, R12 ;  /* 0x0000000411187825 */ /* 0x040fe200078e000c */
[----:B------:R-:W4:Y:S01]  /*0520*/  LDG.E R22, desc[UR6][R22.64] ;  /* 0x0000000616167981 */ /* 0x000f22000c1e1900 */
[----:B0-----:R-:W-:-:S04]  /*0530*/  IADD3 R21, PT, PT, R17, UR4, RZ ;  /* 0x0000000411157c10 */ /* 0x001fc8000fffe0ff */
[----:B------:R-:W4:Y:S01]  /*0540*/  LDG.E R24, desc[UR6][R24.64] ;  /* 0x0000000618187981 */ /* 0x000f22000c1e1900 */
[----:B------:R-:W-:Y:S01]  /*0550*/  FADD R29, R14, R29 ;  /* 0x0000001d0e1d7221 */ /* 0x000fe20000000000 */
[C---:B------:R-:W-:Y:S01]  /*0560*/  IMAD.WIDE.U32 R14, R21.reuse, 0x4, R12 ;  /* 0x00000004150e7825 */ /* 0x040fe200078e000c */
[----:B------:R-:W-:-:S04]  /*0570*/  IADD3 R21, PT, PT, R21, UR4, RZ ;  /* 0x0000000415157c10 */ /* 0x000fc8000fffe0ff */
[----:B------:R0:W4:Y:S01]  /*0580*/  LDG.E R17, desc[UR6][R14.64] ;  /* 0x000000060e117981 */ /* 0x000122000c1e1900 */
[----:B------:R-:W-:Y:S01]  /*0590*/  FADD R29, R29, R5 ;  /* 0x000000051d1d7221 */ /* 0x000fe20000000000 */
[----:B0-----:R-:W-:-:S05]  /*05a0*/  IMAD.WIDE.U32 R14, R21, 0x4, R12 ;  /* 0x00000004150e7825 */ /* 0x001fca00078e000c */
[----:B------:R0:W4:Y:S01]  /*05b0*/  LDG.E R5, desc[UR6][R14.64] ;  /* 0x000000060e057981 */ /* 0x000122000c1e1900 */
[----:B------:R-:W-:Y:S01]  /*05c0*/  IADD3 R21, PT, PT, R21, UR4, RZ ;  /* 0x0000000415157c10 */ /* 0x000fe2000fffe0ff */
[----:B-----5:R-:W-:-:S04]  /*05d0*/  FADD R29, R29, R3 ;  /* 0x000000031d1d7221 */ /* 0x020fc80000000000 */
[C---:B0-----:R-:W-:Y:S01]  /*05e0*/  IMAD.WIDE.U32 R14, R21.reuse, 0x4, R12 ;  /* 0x00000004150e7825 */ /* 0x041fe200078e000c */
[----:B------:R-:W-:-:S04]  /*05f0*/  IADD3 R21, PT, PT, R21, UR4, RZ ;  /* 0x0000000415157c10 */ /* 0x000fc8000fffe0ff */
[----:B------:R0:W5:Y:S01]  /*0600*/  LDG.E R3, desc[UR6][R14.64] ;  /* 0x000000060e037981 */ /* 0x000162000c1e1900 */
[----:B------:R-:W-:Y:S01]  /*0610*/  FADD R29, R29, R18 ;  /* 0x000000121d1d7221 */ /* 0x000fe20000000000 */
        /* <DEDUP_REMOVED lines=8> */
[C---:B------:R-:W-:Y:S01]  /*06a0*/  IADD3 R23, PT, PT, R21.reuse, UR4, RZ ;  /* 0x0000000415177c10 */ /* 0x040fe2000fffe0ff */
[----:B0-----:R-:W-:-:S05]  /*06b0*/  IMAD.WIDE.U32 R14, R21, 0x4, R12 ;  /* 0x00000004150e7825 */ /* 0x001fca00078e000c */
[----:B------:R0:W5:Y:S01]  /*06c0*/  LDG.E R8, desc[UR6][R14.64] ;  /* 0x000000060e087981 */ /* 0x000162000c1e1900 */
[----:B------:R-:W-:Y:S01]  /*06d0*/  FADD R29, R29, R7 ;  /* 0x000000071d1d7221 */ /* 0x000fe20000000000 */
[C---:B------:R-:W-:Y:S01]  /*06e0*/  IADD3 R7, PT, PT, R23.reuse, UR4, RZ ;  /* 0x0000000417077c10 */ /* 0x040fe2000fffe0ff */
[----:B0-----:R-:W-:-:S05]  /*06f0*/  IMAD.WIDE.U32 R14, R23, 0x4, R12 ;  /* 0x00000004170e7825 */ /* 0x001fca00078e000c */
[----:B------:R0:W5:Y:S02]  /*0700*/  LDG.E R21, desc[UR6][R14.64] ;  /* 0x000000060e157981 */ /* 0x000164000c1e1900 */
[----:B0-----:R-:W-:-:S05]  /*0710*/  IMAD.WIDE.U32 R14, R7, 0x4, R12 ;  /* 0x00000004070e7825 */ /* 0x001fca00078e000c */
[----:B------:R0:W5:Y:S01]  /*0720*/  LDG.E R23, desc[UR6][R14.64] ;  /* 0x000000060e177981 */ /* 0x000162000c1e1900 */
[----:B------:R-:W-:-:S04]  /*0730*/  FADD R29, R29, R26 ;  /* 0x0000001a1d1d7221 */ /* 0x000fc80000000000 */
[----:B------:R-:W-:Y:S01]  /*0740*/  FADD R6, R29, R6 ;  /* 0x000000061d067221 */ /* 0x000fe20000000000 */
[----:B------:R-:W-:-:S03]  /*0750*/  IADD3 R7, PT, PT, R7, UR4, RZ ;  /* 0x0000000407077c10 */ /* 0x000fc6000fffe0ff */
[----:B------:R-:W-:Y:S01]  /*0760*/  FADD R6, R6, R27 ;  /* 0x0000001b06067221 */ /* 0x000fe20000000000 */
[----:B------:R-:W-:-:S03]  /*0770*/  IADD3 R27, PT, PT, R7, UR4, RZ ;  /* 0x00000004071b7c10 */ /* 0x000fc6000fffe0ff */
[----:B------:R-:W-:Y:S01]  /*0780*/  FADD R26, R6, R9 ;  /* 0x00000009061a7221 */ /* 0x000fe20000000000 */
[----:B------:R-:W-:-:S04]  /*0790*/  IMAD.WIDE.U32 R6, R7, 0x4, R12 ;  /* 0x0000000407067825 */ /* 0x000fc800078e000c */
[----:B------:R-:W-:Y:S01]  /*07a0*/  FADD R25, R26, R19 ;  /* 0x000000131a197221 */ /* 0x000fe20000000000 */
[C---:B------:R-:W-:Y:S01]  /*07b0*/  IADD3 R19, PT, PT, R27.reuse, UR4, RZ ;  /* 0x000000041b137c10 */ /* 0x040fe2000fffe0ff */
[--C-:B------:R-:W-:Y:S01]  /*07c0*/  IMAD.WIDE.U32 R26, R27, 0x4, R12.reuse ;  /* 0x000000041b1a7825 */ /* 0x100fe200078e000c */
[----:B------:R1:W5:Y:S03]  /*07d0*/  LDG.E R9, desc[UR6][R6.64] ;  /* 0x0000000606097981 */ /* 0x000366000c1e1900 */
[C---:B0-----:R-:W-:Y:S01]  /*07e0*/  IMAD.WIDE.U32 R14, R19.reuse, 0x4, R12 ;  /* 0x00000004130e7825 */ /* 0x041fe200078e000c */
[----:B-1----:R-:W-:-:S04]  /*07f0*/  IADD3 R7, PT, PT, R19, UR4, RZ ;  /* 0x0000000413077c10 */ /* 0x002fc8000fffe0ff */
[C---:B------:R-:W-:Y:S01]  /*0800*/  IADD3 R29, PT, PT, R7.reuse, UR4, RZ ;  /* 0x00000004071d7c10 */ /* 0x040fe2000fffe0ff */
[----:B------:R-:W-:-:S05]  /*0810*/  IMAD.WIDE.U32 R6, R7, 0x4, R12 ;  /* 0x0000000407067825 */ /* 0x000fca00078e000c */
[----:B------:R-:W5:Y:S01]  /*0820*/  LDG.E R19, desc[UR6][R6.64] ;  /* 0x0000000606137981 */ /* 0x000f62000c1e1900 */
[----:B--2---:R-:W-:-:S03]  /*0830*/  FADD R25, R25, R4 ;  /* 0x0000000419197221 */ /* 0x004fc60000000000 */
[----:B------:R0:W2:Y:S01]  /*0840*/  LDG.E R4, desc[UR6][R26.64] ;  /* 0x000000061a047981 */ /* 0x0000a2000c1e1900 */
[----:B---3--:R-:W-:-:S03]  /*0850*/  FADD R25, R25, R11 ;  /* 0x0000000b19197221 */ /* 0x008fc60000000000 */
[----:B------:R1:W3:Y:S01]  /*0860*/  LDG.E R11, desc[UR6][R14.64] ;  /* 0x000000060e0b7981 */ /* 0x0002e2000c1e1900 */
[----:B0-----:R-:W-:Y:S01]  /*0870*/  IADD3 R27, PT, PT, R29, UR4, RZ ;  /* 0x000000041d1b7c10 */ /* 0x001fe2000fffe0ff */
[----:B----4-:R-:W-:Y:S01]  /*0880*/  FADD R25, R25, R28 ;  /* 0x0000001c19197221 */ /* 0x010fe20000000000 */
[----:B------:R-:W-:-:S04]  /*0890*/  IMAD.WIDE.U32 R28, R29, 0x4, R12 ;  /* 0x000000041d1c7825 */ /* 0x000fc800078e000c */
[----:B------:R-:W-:Y:S01]  /*08a0*/  FADD R16, R25, R16 ;  /* 0x0000001019107221 */ /* 0x000fe20000000000 */
[C---:B------:R-:W-:Y:S01]  /*08b0*/  IADD3 R25, PT, PT, R27.reuse, UR4, RZ ;  /* 0x000000041b197c10 */ /* 0x040fe2000fffe0ff */
[----:B------:R-:W-:Y:S01]  /*08c0*/  IMAD.WIDE.U32 R26, R27, 0x4, R12 ;  /* 0x000000041b1a7825 */ /* 0x000fe200078e000c */
[----:B------:R0:W4:Y:S03]  /*08d0*/  LDG.E R28, desc[UR6][R28.64] ;  /* 0x000000061c1c7981 */ /* 0x000126000c1e1900 */
[----:B------:R-:W-:Y:S01]  /*08e0*/  FADD R16, R16, R20 ;  /* 0x0000001410107221 */ /* 0x000fe20000000000 */
[C---:B------:R-:W-:Y:S01]  /*08f0*/  IADD3 R20, PT, PT, R25.reuse, UR4, RZ ;  /* 0x0000000419147c10 */ /* 0x040fe2000fffe0ff */
[--C-:B-1----:R-:W-:Y:S01]  /*0900*/  IMAD.WIDE.U32 R14, R25, 0x4, R12.reuse ;  /* 0x00000004190e7825 */ /* 0x102fe200078e000c */
[----:B------:R-:W4:Y:S02]  /*0910*/  LDG.E R26, desc[UR6][R26.64] ;  /* 0x000000061a1a7981 */ /* 0x000f24000c1e1900 */
[C---:B------:R-:W-:Y:S01]  /*0920*/  IADD3 R25, PT, PT, R20.reuse, UR4, RZ ;  /* 0x0000000414197c10 */ /* 0x040fe2000fffe0ff */
[----:B------:R-:W-:-:S04]  /*0930*/  IMAD.WIDE.U32 R6, R20, 0x4, R12 ;  /* 0x0000000414067825 */ /* 0x000fc800078e000c */
[----:B0-----:R-:W-:Y:S01]  /*0940*/  FADD R29, R16, R22 ;  /* 0x00000016101d7221 */ /* 0x001fe20000000000 */
[----:B------:R-:W-:Y:S01]  /*0950*/  IADD3 R22, PT, PT, R25, UR4, RZ ;  /* 0x0000000419167c10 */ /* 0x000fe2000fffe0ff */
[----:B------:R0:W4:Y:S04]  /*0960*/  LDG.E R16, desc[UR6][R14.64] ;  /* 0x000000060e107981 */ /* 0x000128000c1e1900 */
[----:B------:R1:W4:Y:S01]  /*0970*/  LDG.E R20, desc[UR6][R6.64] ;  /* 0x0000000606147981 */ /* 0x000322000c1e1900 */
[----:B------:R-:W-:Y:S01]  /*0980*/  FADD R29, R29, R24 ;  /* 0x000000181d1d7221 */ /* 0x000fe20000000000 */
[----:B0-----:R-:W-:Y:S01]  /*0990*/  IADD3 R15, PT, PT, R22, UR4, RZ ;  /* 0x00000004160f7c10 */ /* 0x001fe2000fffe0ff */
[----:B-1----:R-:W-:-:S04]  /*09a0*/  IMAD.WIDE.U32 R6, R25, 0x4, R12 ;  /* 0x0000000419067825 */ /* 0x002fc800078e000c */
[--C-:B------:R-:W-:Y:S02]  /*09b0*/  IMAD.WIDE.U32 R24, R22, 0x4, R12.reuse ;  /* 0x0000000416187825 */ /* 0x100fe400078e000c */
[----:B------:R0:W4:Y:S01]  /*09c0*/  LDG.E R22, desc[UR6][R6.64] ;  /* 0x0000000606167981 */ /* 0x000122000c1e1900 */
[C---:B------:R-:W-:Y:S01]  /*09d0*/  IADD3 R27, PT, PT, R15.reuse, UR4, RZ ;  /* 0x000000040f1b7c10 */ /* 0x040fe2000fffe0ff */
[----:B------:R-:W-:Y:S02]  /*09e0*/  IMAD.WIDE.U32 R14, R15, 0x4, R12 ;  /* 0x000000040f0e7825 */ /* 0x000fe400078e000c */
[----:B------:R1:W4:Y:S02]  /*09f0*/  LDG.E R24, desc[UR6][R24.64] ;  /* 0x0000000618187981 */ /* 0x000324000c1e1900 */
[----:B------:R-:W-:Y:S02]  /*0a00*/  FADD R29, R29, R17 ;  /* 0x000000111d1d7221 */ /* 0x000fe40000000000 */
[----:B------:R1:W4:Y:S01]  /*0a10*/  LDG.E R17, desc[UR6][R14.64] ;  /* 0x000000060e117981 */ /* 0x000322000c1e1900 */
[C---:B0-----:R-:W-:Y:S01]  /*0a20*/  IMAD.WIDE.U32 R6, R27.reuse, 0x4, R12 ;  /* 0x000000041b067825 */ /* 0x041fe200078e000c */
[----:B-1----:R-:W-:-:S04]  /*0a30*/  IADD3 R25, PT, PT, R27, UR4, RZ ;  /* 0x000000041b197c10 */ /* 0x002fc8000fffe0ff */
[----:B------:R0:W4:Y:S01]  /*0a40*/  LDG.E R27, desc[UR6][R6.64] ;  /* 0x00000006061b7981 */ /* 0x000122000c1e1900 */
[----:B------:R-:W-:-:S04]  /*0a50*/  IMAD.WIDE.U32 R14, R25, 0x4, R12 ;  /* 0x00000004190e7825 */ /* 0x000fc800078e000c */
[----:B------:R-:W-:Y:S02]  /*0a60*/  FADD R29, R29, R5 ;  /* 0x000000051d1d7221 */ /* 0x000fe40000000000 */
[----:B------:R1:W4:Y:S01]  /*0a70*/  LDG.E R5, desc[UR6][R14.64] ;  /* 0x000000060e057981 */ /* 0x000322000c1e1900 */
[----:B------:R-:W-:Y:S01]  /*0a80*/  IADD3 R25, PT, PT, R25, UR4, RZ ;  /* 0x0000000419197c10 */ /* 0x000fe2000fffe0ff */
[----:B-----5:R-:W-:-:S04]  /*0a90*/  FADD R29, R29, R3 ;  /* 0x000000031d1d7221 */ /* 0x020fc80000000000 */
[C---:B0-----:R-:W-:Y:S01]  /*0aa0*/  IMAD.WIDE.U32 R6, R25.reuse, 0x4, R12 ;  /* 0x0000000419067825 */ /* 0x041fe200078e000c */
[----:B------:R-:W-:-:S04]  /*0ab0*/  IADD3 R25, PT, PT, R25, UR4, RZ ;  /* 0x0000000419197c10 */ /* 0x000fc8000fffe0ff */
[----:B------:R0:W5:Y:S01]  /*0ac0*/  LDG.E R3, desc[UR6][R6.64] ;  /* 0x0000000606037981 */ /* 0x000162000c1e1900 */
[C---:B-1----:R-:W-:Y:S01]  /*0ad0*/  IMAD.WIDE.U32 R14, R25.reuse, 0x4, R12 ;  /* 0x00000004190e7825 */ /* 0x042fe200078e000c */
[----:B------:R-:W-:-:S03]  /*0ae0*/  IADD3 R25, PT, PT, R25, UR4, RZ ;  /* 0x0000000419197c10 */ /* 0x000fc6000fffe0ff */
[----:B------:R-:W-:Y:S02]  /*0af0*/  FADD R29, R29, R18 ;  /* 0x000000121d1d7221 */ /* 0x000fe40000000000 */
[----:B------:R1:W5:Y:S01]  /*0b00*/  LDG.E R18, desc[UR6][R14.64] ;  /* 0x000000060e127981 */ /* 0x000362000c1e1900 */
[C---:B0-----:R-:W-:Y:S01]  /*0b10*/  IMAD.WIDE.U32 R6, R25.reuse, 0x4, R12 ;  /* 0x0000000419067825 */ /* 0x041fe200078e000c */
[----:B-1----:R-:W-:-:S03]  /*0b20*/  IADD3 R15, PT, PT, R25, UR4, RZ ;  /* 0x00000004190f7c10 */ /* 0x002fc6000fffe0ff */
[----:B------:R-:W-:Y:S02]  /*0b30*/  FADD R29, R29, R10 ;  /* 0x0000000a1d1d7221 */ /* 0x000fe40000000000 */
[----:B------:R0:W5:Y:S02]  /*0b40*/  LDG.E R10, desc[UR6][R6.64] ;  /* 0x00000006060a7981 */ /* 0x000164000c1e1900 */
[----:B0-----:R-:W-:-:S04]  /*0b50*/  IMAD.WIDE.U32 R6, R15, 0x4, R12 ;  /* 0x000000040f067825 */ /* 0x001fc800078e000c */
[----:B------:R-:W-:Y:S01]  /*0b60*/  FADD R8, R29, R8 ;  /* 0x000000081d087221 */ /* 0x000fe20000000000 */
[----:B------:R0:W5:Y:S01]  /*0b70*/  LDG.E R25, desc[UR6][R6.64] ;  /* 0x0000000606197981 */ /* 0x000162000c1e1900 */
[----:B------:R-:W-:-:S05]  /*0b80*/  IADD3 R29, PT, PT, R15, UR4, RZ ;  /* 0x000000040f1d7c10 */ /* 0x000fca000fffe0ff */
[C---:B------:R-:W-:Y:S01]  /*0b90*/  IMAD.WIDE.U32 R14, R29.reuse, 0x4, R12 ;  /* 0x000000041d0e7825 */ /* 0x040fe200078e000c */
[----:B------:R-:W-:-:S03]  /*0ba0*/  IADD3 R29, PT, PT, R29, UR4, RZ ;  /* 0x000000041d1d7c10 */ /* 0x000fc6000fffe0ff */
[----:B------:R-:W-:Y:S02]  /*0bb0*/  FADD R8, R8, R21 ;  /* 0x0000001508087221 */ /* 0x000fe40000000000 */
[----:B------:R1:W5:Y:S01]  /*0bc0*/  LDG.E R21, desc[UR6][R14.64] ;  /* 0x000000060e157981 */ /* 0x000362000c1e1900 */
[----:B0-----:R-:W-:-:S04]  /*0bd0*/  IMAD.WIDE.U32 R6, R29, 0x4, R12 ;  /* 0x000000041d067825 */ /* 0x001fc800078e000c */
[----:B------:R-:W-:Y:S02]  /*0be0*/  FADD R8, R8, R23 ;  /* 0x0000001708087221 */ /* 0x000fe40000000000 */
[----:B------:R0:W5:Y:S02]  /*0bf0*/  LDG.E R23, desc[UR6][R6.64] ;  /* 0x0000000606177981 */ /* 0x000164000c1e1900 */
[----:B------:R-:W-:-:S04]  /*0c00*/  FADD R9, R8, R9 ;  /* 0x0000000908097221 */ /* 0x000fc80000000000 */
[----:B--2---:R-:W-:Y:S01]  /*0c10*/  FADD R4, R9, R4 ;  /* 0x0000000409047221 */ /* 0x004fe20000000000 */
[----:B------:R-:W-:-:S03]  /*0c20*/  IADD3 R9, PT, PT, R29, UR4, RZ ;  /* 0x000000041d097c10 */ /* 0x000fc6000fffe0ff */
[----:B---3--:R-:W-:Y:S01]  /*0c30*/  FADD R4, R4, R11 ;  /* 0x0000000b04047221 */ /* 0x008fe20000000000 */
[C---:B------:R-:W-:Y:S01]  /*0c40*/  IADD3 R29, PT, PT, R9.reuse, UR4, RZ ;  /* 0x00000004091d7c10 */ /* 0x040fe2000fffe0ff */
[----:B------:R-:W-:-:S04]  /*0c50*/  IMAD.WIDE.U32 R8, R9, 0x4, R12 ;  /* 0x0000000409087825 */ /* 0x000fc800078e000c */
[----:B------:R-:W-:Y:S01]  /*0c60*/  FADD R11, R4, R19 ;  /* 0x00000013040b7221 */ /* 0x000fe20000000000 */
[C---:B------:R-:W-:Y:S01]  /*0c70*/  IADD3 R19, PT, PT, R29.reuse, UR4, RZ ;  /* 0x000000041d137c10 */ /* 0x040fe2000fffe0ff */
[--C-:B-1----:R-:W-:Y:S01]  /*0c80*/  IMAD.WIDE.U32 R14, R29, 0x4, R12.reuse ;  /* 0x000000041d0e7825 */ /* 0x102fe200078e000c */
[----:B------:R1:W2:Y:S03]  /*0c90*/  LDG.E R4, desc[UR6][R8.64] ;  /* 0x0000000608047981 */ /* 0x0002a6000c1e1900 */
[----:B0-----:R-:W-:-:S04]  /*0ca0*/  IMAD.WIDE.U32 R6, R19, 0x4, R12 ;  /* 0x0000000413067825 */ /* 0x001fc800078e000c */
[----:B----4-:R-:W-:Y:S01]  /*0cb0*/  FADD R29, R11, R28 ;  /* 0x0000001c0b1d7221 */ /* 0x010fe20000000000 */
[----:B------:R-:W-:Y:S01]  /*0cc0*/  IADD3 R28, PT, PT, R19, UR4, RZ ;  /* 0x00000004131c7c10 */ /* 0x000fe2000fffe0ff */
[----:B------:R0:W3:Y:S02]  /*0cd0*/  LDG.E R11, desc[UR6][R14.64] ;  /* 0x000000060e0b7981 */ /* 0x0000e4000c1e1900 */
[----:B-1----:R-:W-:Y:S01]  /*0ce0*/  FADD R9, R29, R26 ;  /* 0x0000001a1d097221 */ /* 0x002fe20000000000 */
[C---:B------:R-:W-:Y:S01]  /*0cf0*/  IADD3 R26, PT, PT, R28.reuse, UR4, RZ ;  /* 0x000000041c1a7c10 */ /* 0x040fe2000fffe0ff */
[----:B------:R1:W4:Y:S01]  /*0d00*/  LDG.E R19, desc[UR6][R6.64] ;  /* 0x0000000606137981 */ /* 0x000322000c1e1900 */
[----:B------:R-:W-:Y:S02]  /*0d10*/  IMAD.WIDE.U32 R28, R28, 0x4, R12 ;  /* 0x000000041c1c7825 */ /* 0x000fe400078e000c */
[C---:B0-----:R-:W-:Y:S02]  /*0d20*/  IADD3 R15, PT, PT, R26.reuse, UR4, RZ ;  /* 0x000000041a0f7c10 */ /* 0x041fe4000fffe0ff */
[----:B-1----:R-:W-:Y:S01]  /*0d30*/  FADD R7, R9, R16 ;  /* 0x0000001009077221 */ /* 0x002fe20000000000 */
[----:B------:R-:W-:Y:S01]  /*0d40*/  IMAD.WIDE.U32 R8, R26, 0x4, R12 ;  /* 0x000000041a087825 */ /* 0x000fe200078e000c */
[----:B------:R-:W-:Y:S01]  /*0d50*/  IADD3 R26, PT, PT, R15, UR4, RZ ;  /* 0x000000040f1a7c10 */ /* 0x000fe2000fffe0ff */
[----:B------:R0:W4:Y:S02]  /*0d60*/  LDG.E R16, desc[UR6][R28.64] ;  /* 0x000000061c107981 */ /* 0x000124000c1e1900 */
[----:B------:R-:W-:-:S02]  /*0d70*/  FADD R7, R7, R20 ;  /* 0x0000001407077221 */ /* 0x000fc40000000000 */
[----:B------:R1:W4:Y:S01]  /*0d80*/  LDG.E R20, desc[UR6][R8.64] ;  /* 0x0000000608147981 */ /* 0x000322000c1e1900 */
[----:B------:R-:W-:Y:S01]  /*0d90*/  IMAD.WIDE.U32 R14, R15, 0x4, R12 ;  /* 0x000000040f0e7825 */ /* 0x000fe200078e000c */
[----:B0-----:R-:W-:-:S03]  /*0da0*/  IADD3 R29, PT, PT, R26, UR4, RZ ;  /* 0x000000041a1d7c10 */ /* 0x001fc6000fffe0ff */
[----:B-1----:R-:W-:Y:S01]  /*0db0*/  FADD R9, R7, R22 ;  /* 0x0000001607097221 */ /* 0x002fe20000000000 */
[----:B------:R-:W-:Y:S01]  /*0dc0*/  IMAD.WIDE.U32 R6, R26, 0x4, R12 ;  /* 0x000000041a067825 */ /* 0x000fe200078e000c */
[----:B------:R-:W-:Y:S01]  /*0dd0*/  IADD3 R26, PT, PT, R29, UR4, RZ ;  /* 0x000000041d1a7c10 */ /* 0x000fe2000fffe0ff */
[----:B------:R0:W4:Y:S02]  /*0de0*/  LDG.E R22, desc[UR6][R14.64] ;  /* 0x000000060e167981 */ /* 0x000124000c1e1900 */
[----:B------:R-:W-:Y:S01]  /*0df0*/  FADD R8, R9, R24 ;  /* 0x0000001809087221 */ /* 0x000fe20000000000 */
[----:B------:R-:W-:Y:S01]  /*0e00*/  IMAD.WIDE.U32 R28, R29, 0x4, R12 ;  /* 0x000000041d1c7825 */ /* 0x000fe200078e000c */
[----:B------:R-:W4:Y:S03]  /*0e10*/  LDG.E R24, desc[UR6][R6.64] ;  /* 0x0000000606187981 */ /* 0x000f26000c1e1900 */
[----:B------:R-:W-:Y:S01]  /*0e20*/  FADD R17, R8, R17 ;  /* 0x0000001108117221 */ /* 0x000fe20000000000 */
[C---:B------:R-:W-:Y:S01]  /*0e30*/  IMAD.WIDE.U32 R8, R26.reuse, 0x4, R12 ;  /* 0x000000041a087825 */ /* 0x040fe200078e000c */
[----:B------:R-:W4:Y:S01]  /*0e40*/  LDG.E R28, desc[UR6][R28.64] ;  /* 0x000000061c1c7981 */ /* 0x000f22000c1e1900 */
[----:B0-----:R-:W-:-:S02]  /*0e50*/  IADD3 R15, PT, PT, R26, UR4, RZ ;  /* 0x000000041a0f7c10 */ /* 0x001fc4000fffe0ff */
[----:B------:R-:W-:Y:S02]  /*0e60*/  FADD R26, R17, R27 ;  /* 0x0000001b111a7221 */ /* 0x000fe40000000000 */
[----:B------:R0:W4:Y:S01]  /*0e70*/  LDG.E R8, desc[UR6][R8.64] ;  /* 0x0000000608087981 */ /* 0x000122000c1e1900 */
[C---:B------:R-:W-:Y:S01]  /*0e80*/  IADD3 R27, PT, PT, R15.reuse, UR4, RZ ;  /* 0x000000040f1b7c10 */ /* 0x040fe2000fffe0ff */
[----:B------:R-:W-:-:S05]  /*0e90*/  IMAD.WIDE.U32 R14, R15, 0x4, R12 ;  /* 0x000000040f0e7825 */ /* 0x000fca00078e000c */
[----:B------:R1:W4:Y:S01]  /*0ea0*/  LDG.E R17, desc[UR6][R14.64] ;  /* 0x000000060e117981 */ /* 0x000322000c1e1900 */
[C---:B0-----:R-:W-:Y:S01]  /*0eb0*/  IADD3 R9, PT, PT, R27.reuse, UR4, RZ ;  /* 0x000000041b097c10 */ /* 0x041fe2000fffe0ff */
[----:B-1----:R-:W-:Y:S01]  /*0ec0*/  FADD R14, R26, R5 ;  /* 0x000000051a0e7221 */ /* 0x002fe20000000000 */
[----:B------:R-:W-:-:S04]  /*0ed0*/  IMAD.WIDE.U32 R26, R27, 0x4, R12 ;  /* 0x000000041b1a7825 */ /* 0x000fc800078e000c */
[C---:B------:R-:W-:Y:S02]  /*0ee0*/  IMAD.WIDE.U32 R6, R9.reuse, 0x4, R12 ;  /* 0x0000000409067825 */ /* 0x040fe400078e000c */
[----:B------:R5:W4:Y:S01]  /*0ef0*/  LDG.E R26, desc[UR6][R26.64] ;  /* 0x000000061a1a7981 */ /* 0x000b22000c1e1900 */
[----:B------:R-:W-:-:S03]  /*0f00*/  IADD3 R9, PT, PT, R9, UR4, RZ ;  /* 0x0000000409097c10 */ /* 0x000fc6000fffe0ff */
[----:B------:R0:W4:Y:S01]  /*0f10*/  LDG.E R5, desc[UR6][R6.64] ;  /* 0x0000000606057981 */ /* 0x000122000c1e1900 */
[C---:B------:R-:W-:Y:S01]  /*0f20*/  IADD3 R29, PT, PT, R9.reuse, UR4, RZ ;  /* 0x00000004091d7c10 */ /* 0x040fe2000fffe0ff */
[----:B-----5:R-:W-:Y:S01]  /*0f30*/  FADD R27, R14, R3 ;  /* 0x000000030e1b7221 */ /* 0x020fe20000000000 */
[----:B0-----:R-:W-:-:S04]  /*0f40*/  IMAD.WIDE.U32 R6, R9, 0x4, R12 ;  /* 0x0000000409067825 */ /* 0x001fc800078e000c */
[C---:B------:R-:W-:Y:S01]  /*0f50*/  IMAD.WIDE.U32 R14, R29.reuse, 0x4, R12 ;  /* 0x000000041d0e7825 */ /* 0x040fe200078e000c */
[----:B------:R-:W5:Y:S01]  /*0f60*/  LDG.E R3, desc[UR6][R6.64] ;  /* 0x0000000606037981 */ /* 0x000f62000c1e1900 */
[----:B------:R-:W-:-:S03]  /*0f70*/  IADD3 R29, PT, PT, R29, UR4, RZ ;  /* 0x000000041d1d7c10 */ /* 0x000fc6000fffe0ff */
[----:B------:R0:W5:Y:S01]  /*0f80*/  LDG.E R9, desc[UR6][R14.64] ;  /* 0x000000060e097981 */ /* 0x000162000c1e1900 */
[----:B------:R-:W-:Y:S01]  /*0f90*/  FADD R27, R27, R18 ;  /* 0x000000121b1b7221 */ /* 0x000fe20000000000 */
[C---:B0-----:R-:W-:Y:S01]  /*0fa0*/  IMAD.WIDE.U32 R14, R29.reuse, 0x4, R12 ;  /* 0x000000041d0e7825 */ /* 0x041fe200078e000c */
[----:B------:R-:W-:-:S04]  /*0fb0*/  IADD3 R29, PT, PT, R29, UR4, RZ ;  /* 0x000000041d1d7c10 */ /* 0x000fc8000fffe0ff */
[----:B------:R-:W5:Y:S01]  /*0fc0*/  LDG.E R18, desc[UR6][R14.64] ;  /* 0x000000060e127981 */ /* 0x000f62000c1e1900 */
[C---:B------:R-:W-:Y:S01]  /*0fd0*/  IMAD.WIDE.U32 R6, R29.reuse, 0x4, R12 ;  /* 0x000000041d067825 */ /* 0x040fe200078e000c */
[----:B------:R-:W-:-:S03]  /*0fe0*/  IADD3 R29, PT, PT, R29, UR4, RZ ;  /* 0x000000041d1d7c10 */ /* 0x000fc6000fffe0ff */
[----:B------:R-:W-:Y:S02]  /*0ff0*/  FADD R27, R27, R10 ;  /* 0x0000000a1b1b7221 */ /* 0x000fe40000000000 */
[----:B------:R0:W5:Y:S02]  /*1000*/  LDG.E R10, desc[UR6][R6.64] ;  /* 0x00000006060a7981 */ /* 0x000164000c1e1900 */
[----:B------:R-:W-:Y:S01]  /*1010*/  FADD R27, R27, R25 ;  /* 0x000000191b1b7221 */ /* 0x000fe20000000000 */
[----:B0-----:R-:W-:-:S05]  /*1020*/  IMAD.WIDE.U32 R6, R29, 0x4, R12 ;  /* 0x000000041d067825 */ /* 0x001fca00078e000c */
[----:B------:R0:W5:Y:S02]  /*1030*/  LDG.E R25, desc[UR6][R6.64] ;  /* 0x0000000606197981 */ /* 0x000164000c1e1900 */
[----:B0-----:R-:W-:Y:S01]  /*1040*/  IADD3 R7, PT, PT, R29, UR4, RZ ;  /* 0x000000041d077c10 */ /* 0x001fe2000fffe0ff */
[----:B------:R-:W-:-:S03]  /*1050*/  FADD R29, R27, R21 ;  /* 0x000000151b1d7221 */ /* 0x000fc60000000000 */
[C---:B------:R-:W-:Y:S01]  /*1060*/  IADD3 R27, PT, PT, R7.reuse, UR4, RZ ;  /* 0x00000004071b7c10 */ /* 0x040fe2000fffe0ff */
[----:B------:R-:W-:-:S04]  /*1070*/  IMAD.WIDE.U32 R14, R7, 0x4, R12 ;  /* 0x00000004070e7825 */ /* 0x000fc800078e000c */
[----:B------:R-:W-:Y:S01]  /*1080*/  IMAD.WIDE.U32 R6, R27, 0x4, R12 ;  /* 0x000000041b067825 */ /* 0x000fe200078e000c */
[----:B------:R-:W5:Y:S03]  /*1090*/  LDG.E R21, desc[UR6][R14.64] ;  /* 0x000000060e157981 */ /* 0x000f66000c1e1900 */
[----:B------:R-:W-:Y:S02]  /*10a0*/  FADD R29, R29, R23 ;  /* 0x000000171d1d7221 */ /* 0x000fe40000000000 */
[----:B------:R0:W5:Y:S01]  /*10b0*/  LDG.E R23, desc[UR6][R6.64] ;  /* 0x0000000606177981 */ /* 0x000162000c1e1900 */
[----:B------:R-:W-:-:S05]  /*10c0*/  IADD3 R27, PT, PT, R27, UR4, RZ ;  /* 0x000000041b1b7c10 */ /* 0x000fca000fffe0ff */
[----:B0-----:R-:W-:-:S04]  /*10d0*/  IMAD.WIDE.U32 R6, R27, 0x4, R12 ;  /* 0x000000041b067825 */ /* 0x001fc800078e000c */
[----:B--2---:R-:W-:Y:S01]  /*10e0*/  FADD R4, R29, R4 ;  /* 0x000000041d047221 */ /* 0x004fe20000000000 */
[----:B------:R-:W-:-:S03]  /*10f0*/  IADD3 R29, PT, PT, R27, UR4, RZ ;  /* 0x000000041b1d7c10 */ /* 0x000fc6000fffe0ff */
[----:B---3--:R-:W-:-:S04]  /*1100*/  FADD R4, R4, R11 ;  /* 0x0000000b04047221 */ /* 0x008fc80000000000 */
[----:B----4-:R-:W-:Y:S01]  /*1110*/  FADD R19, R4, R19 ;  /* 0x0000001304137221 */ /* 0x010fe20000000000 */
[----:B------:R-:W-:Y:S01]  /*1120*/  IMAD.WIDE.U32 R14, R29, 0x4, R12 ;  /* 0x000000041d0e7825 */ /* 0x000fe200078e000c */
[----:B------:R0:W2:Y:S03]  /*1130*/  LDG.E R4, desc[UR6][R6.64] ;  /* 0x0000000606047981 */ /* 0x0000a6000c1e1900 */
[----:B------:R-:W-:Y:S01]  /*1140*/  FADD R11, R19, R16 ;  /* 0x00000010130b7221 */ /* 0x000fe20000000000 */
[----:B------:R-:W-:-:S03]  /*1150*/  IADD3 R19, PT, PT, R29, UR4, RZ ;  /* 0x000000041d137c10 */ /* 0x000fc6000fffe0ff */
[----:B------:R-:W-:Y:S01]  /*1160*/  FADD R27, R11, R20 ;  /* 0x000000140b1b7221 */ /* 0x000fe20000000000 */
[C---:B------:R-:W-:Y:S01]  /*1170*/  IADD3 R29, PT, PT, R19.reuse, UR4, RZ ;  /* 0x00000004131d7c10 */ /* 0x040fe2000fffe0ff */
[----:B0-----:R-:W-:Y:S01]  /*1180*/  IMAD.WIDE.U32 R6, R19, 0x4, R12 ;  /* 0x0000000413067825 */ /* 0x001fe200078e000c */
[----:B------:R0:W3:Y:S04]  /*1190*/  LDG.E R11, desc[UR6][R14.64] ;  /* 0x000000060e0b7981 */ /* 0x0000e8000c1e1900 */
[----:B------:R1:W4:Y:S01]  /*11a0*/  LDG.E R16, desc[UR6][R6.64] ;  /* 0x0000000606107981 */ /* 0x000322000c1e1900 */
[----:B------:R-:W-:Y:S01]  /*11b0*/  FADD R19, R27, R22 ;  /* 0x000000161b137221 */ /* 0x000fe20000000000 */
[C---:B------:R-:W-:Y:S01]  /*11c0*/  IADD3 R27, PT, PT, R29.reuse, UR4, RZ ;  /* 0x000000041d1b7c10 */ /* 0x040fe2000fffe0ff */
[----:B0-----:R-:W-:-:S04]  /*11d0*/  IMAD.WIDE.U32 R14, R29, 0x4, R12 ;  /* 0x000000041d0e7825 */ /* 0x001fc800078e000c */
[----:B------:R-:W-:Y:S01]  /*11e0*/  FADD R29, R19, R24 ;  /* 0x00000018131d7221 */ /* 0x000fe20000000000 */
[C---:B------:R-:W-:Y:S01]  /*11f0*/  IADD3 R20, PT, PT, R27.reuse, UR4, RZ ;  /* 0x000000041b147c10 */ /* 0x040fe2000fffe0ff */
[----:B-1----:R-:W-:Y:S01]  /*1200*/  IMAD.WIDE.U32 R6, R27, 0x4, R12 ;  /* 0x000000041b067825 */ /* 0x002fe200078e000c */
[----:B------:R-:W4:Y:S03]  /*1210*/  LDG.E R19, desc[UR6][R14.64] ;  /* 0x000000060e137981 */ /* 0x000f26000c1e1900 */
[----:B------:R-:W-:Y:S01]  /*1220*/  FADD R22, R29, R28 ;  /* 0x0000001c1d167221 */ /* 0x000fe20000000000 */
[C---:B------:R-:W-:Y:S01]  /*1230*/  IADD3 R27, PT, PT, R20.reuse, UR4, RZ ;  /* 0x00000004141b7c10 */ /* 0x040fe2000fffe0ff */
[----:B------:R-:W-:Y:S02]  /*1240*/  IMAD.WIDE.U32 R28, R20, 0x4, R12 ;  /* 0x00000004141c7825 */ /* 0x000fe400078e000c */
[----:B------:R0:W4:Y:S02]  /*1250*/  LDG.E R20, desc[UR6][R6.64] ;  /* 0x0000000606147981 */ /* 0x000124000c1e1900 */
[----:B------:R-:W-:Y:S01]  /*1260*/  FADD R22, R22, R8 ;  /* 0x0000000816167221 */ /* 0x000fe20000000000 */
[C---:B------:R-:W-:Y:S01]  /*1270*/  IADD3 R24, PT, PT, R27.reuse, UR4, RZ ;  /* 0x000000041b187c10 */ /* 0x040fe2000fffe0ff */
[----:B------:R1:W4:Y:S02]  /*1280*/  LDG.E R8, desc[UR6][R28.64] ;  /* 0x000000061c087981 */ /* 0x000324000c1e1900 */
[----:B------:R-:W-:Y:S01]  /*1290*/  FADD R22, R22, R17 ;  /* 0x0000001116167221 */ /* 0x000fe20000000000 */
[----:B0-----:R-:W-:Y:S01]  /*12a0*/  IMAD.WIDE.U32 R6, R27, 0x4, R12 ;  /* 0x000000041b067825 */ /* 0x001fe200078e000c */
[----:B------:R-:W-:-:S03]  /*12b0*/  IADD3 R27, PT, PT, R24, UR4, RZ ;  /* 0x00000004181b7c10 */ /* 0x000fc6000fffe0ff */
[----:B------:R-:W-:Y:S01]  /*12c0*/  IMAD.WIDE.U32 R14, R24, 0x4, R12 ;  /* 0x00000004180e7825 */ /* 0x000fe200078e000c */
[----:B------:R0:W4:Y:S01]  /*12d0*/  LDG.E R17, desc[UR6][R6.64] ;  /* 0x0000000606117981 */ /* 0x000122000c1e1900 */
[C---:B-1----:R-:W-:Y:S02]  /*12e0*/  IADD3 R29, PT, PT, R27.reuse, UR4, RZ ;  /* 0x000000041b1d7c10 */ /* 0x042fe4000fffe0ff */
[----:B------:R-:W-:Y:S01]  /*12f0*/  FADD R24, R22, R26 ;  /* 0x0000001a16187221 */ /* 0x000fe20000000000 */
[----:B------:R-:W-:Y:S01]  /*1300*/  IMAD.WIDE.U32 R26, R27, 0x4, R12 ;  /* 0x000000041b1a7825 */ /* 0x000fe200078e000c */
[----:B------:R1:W4:Y:S03]  /*1310*/  LDG.E R22, desc[UR6][R14.64] ;  /* 0x000000060e167981 */ /* 0x000326000c1e1900 */
[----:B0-----:R-:W-:Y:S01]  /*1320*/  FADD R6, R24, R5 ;  /* 0x0000000518067221 */ /* 0x001fe20000000000 */
[C---:B------:R-:W-:Y:S01]  /*1330*/  IADD3 R24, PT, PT, R29.reuse, UR4, RZ ;  /* 0x000000041d187c10 */ /* 0x040fe2000fffe0ff */
[----:B------:R-:W-:Y:S01]  /*1340*/  IMAD.WIDE.U32 R28, R29, 0x4, R12 ;  /* 0x000000041d1c7825 */ /* 0x000fe200078e000c */
[----:B------:R0:W4:Y:S02]  /*1350*/  LDG.E R5, desc[UR6][R26.64] ;  /* 0x000000061a057981 */ /* 0x000124000c1e1900 */
[----:B-1----:R-:W-:-:S03]  /*1360*/  IADD3 R15, PT, PT, R24, UR4, RZ ;  /* 0x00000004180f7c10 */ /* 0x002fc6000fffe0ff */
[----:B------:R1:W4:Y:S01]  /*1370*/  LDG.E R28, desc[UR6][R28.64] ;  /* 0x000000061c1c7981 */ /* 0x000322000c1e1900 */
[----:B0-----:R-:W-:Y:S01]  /*1380*/  IADD3 R27, PT, PT, R15, UR4, RZ ;  /* 0x000000040f1b7c10 */ /* 0x001fe2000fffe0ff */
[----:B-----5:R-:W-:Y:S01]  /*1390*/  FADD R3, R6, R3 ;  /* 0x0000000306037221 */ /* 0x020fe20000000000 */
[----:B------:R-:W-:-:S04]  /*13a0*/  IMAD.WIDE.U32 R6, R24, 0x4, R12 ;  /* 0x0000000418067825 */ /* 0x000fc800078e000c */
[----:B------:R-:W-:-:S04]  /*13b0*/  IMAD.WIDE.U32 R14, R15, 0x4, R12 ;  /* 0x000000040f0e7825 */ /* 0x000fc800078e000c */
[----:B------:R-:W-:Y:S01]  /*13c0*/  FADD R24, R3, R9 ;  /* 0x0000000903187221 */ /* 0x000fe20000000000 */
[C---:B-1----:R-:W-:Y:S01]  /*13d0*/  IADD3 R29, PT, PT, R27.reuse, UR4, RZ ;  /* 0x000000041b1d7c10 */ /* 0x042fe2000fffe0ff */
[----:B------:R0:W5:Y:S04]  /*13e0*/  LDG.E R3, desc[UR6][R6.64] ;  /* 0x0000000606037981 */ /* 0x000168000c1e1900 */
[----:B------:R1:W5:Y:S01]  /*13f0*/  LDG.E R9, desc[UR6][R14.64] ;  /* 0x000000060e097981 */ /* 0x000362000c1e1900 */
[----:B0-----:R-:W-:Y:S01]  /*1400*/  IMAD.WIDE.U32 R6, R27, 0x4, R12 ;  /* 0x000000041b067825 */ /* 0x001fe200078e000c */
[----:B-1----:R-:W-:-:S03]  /*1410*/  IADD3 R15, PT, PT, R29, UR4, RZ ;  /* 0x000000041d0f7c10 */ /* 0x002fc6000fffe0ff */
[----:B------:R-:W-:-:S04]  /*1420*/  IMAD.WIDE.U32 R26, R29, 0x4, R12 ;  /* 0x000000041d1a7825 */ /* 0x000fc800078e000c */
[----:B------:R-:W-:Y:S01]  /*1430*/  FADD R24, R24, R18 ;  /* 0x0000001218187221 */ /* 0x000fe20000000000 */
[C---:B------:R-:W-:Y:S01]  /*1440*/  IADD3 R29, PT, PT, R15.reuse, UR4, RZ ;  /* 0x000000040f1d7c10 */ /* 0x040fe2000fffe0ff */
[----:B------:R0:W5:Y:S01]  /*1450*/  LDG.E R18, desc[UR6][R6.64] ;  /* 0x0000000606127981 */ /* 0x000162000c1e1900 */
[----:B------:R-:W-:-:S04]  /*1460*/  IMAD.WIDE.U32 R14, R15, 0x4, R12 ;  /* 0x000000040f0e7825 */ /* 0x000fc800078e000c */
[----:B------:R-:W-:Y:S01]  /*1470*/  FADD R24, R24, R10 ;  /* 0x0000000a18187221 */ /* 0x000fe20000000000 */
[----:B------:R-:W5:Y:S04]  /*1480*/  LDG.E R26, desc[UR6][R26.64] ;  /* 0x000000061a1a7981 */ /* 0x000f68000c1e1900 */
[----:B------:R1:W5:Y:S01]  /*1490*/  LDG.E R10, desc[UR6][R14.64] ;  /* 0x000000060e0a7981 */ /* 0x000362000c1e1900 */
[C---:B0-----:R-:W-:Y:S01]  /*14a0*/  IMAD.WIDE.U32 R6, R29.reuse, 0x4, R12 ;  /* 0x000000041d067825 */ /* 0x041fe200078e000c */
[----:B-1----:R-:W-:-:S03]  /*14b0*/  IADD3 R15, PT, PT, R29, UR4, RZ ;  /* 0x000000041d0f7c10 */ /* 0x002fc6000fffe0ff */
[----:B------:R-:W-:Y:S01]  /*14c0*/  FADD R14, R24, R25 ;  /* 0x00000019180e7221 */ /* 0x000fe20000000000 */
[----:B------:R0:W5:Y:S01]  /*14d0*/  LDG.E R29, desc[UR6][R6.64] ;  /* 0x00000006061d7981 */ /* 0x000162000c1e1900 */
[----:B------:R-:W-:-:S06]  /*14e0*/  IMAD.WIDE.U32 R24, R15, 0x4, R12 ;  /* 0x000000040f187825 */ /* 0x000fcc00078e000c */
[----:B------:R1:W5:Y:S01]  /*14f0*/  LDG.E R24, desc[UR6][R24.64] ;  /* 0x0000000618187981 */ /* 0x000362000c1e1900 */
[----:B------:R-:W-:Y:S01]  /*1500*/  IADD3 R27, PT, PT, R15, UR4, RZ ;  /* 0x000000040f1b7c10 */ /* 0x000fe2000fffe0ff */
[----:B------:R-:W-:-:S04]  /*1510*/  FADD R14, R14, R21 ;  /* 0x000000150e0e7221 */ /* 0x000fc80000000000 */
[C---:B0-----:R-:W-:Y:S01]  /*1520*/  IMAD.WIDE.U32 R6, R27.reuse, 0x4, R12 ;  /* 0x000000041b067825 */ /* 0x041fe200078e000c */
[----:B------:R-:W-:-:S03]  /*1530*/  IADD3 R27, PT, PT, R27, UR4, RZ ;  /* 0x000000041b1b7c10 */ /* 0x000fc6000fffe0ff */
[----:B-1----:R-:W-:Y:S01]  /*1540*/  FADD R25, R14, R23 ;  /* 0x000000170e197221 */ /* 0x002fe20000000000 */
[----:B------:R0:W5:Y:S01]  /*1550*/  LDG.E R21, desc[UR6][R6.64] ;  /* 0x0000000606157981 */ /* 0x000162000c1e1900 */
[----:B------:R-:W-:-:S05]  /*1560*/  IMAD.WIDE.U32 R14, R27, 0x4, R12 ;  /* 0x000000041b0e7825 */ /* 0x000fca00078e000c */
[----:B------:R1:W5:Y:S01]  /*1570*/  LDG.E R23, desc[UR6][R14.64] ;  /* 0x000000060e177981 */ /* 0x000362000c1e1900 */
[----:B------:R-:W-:-:S05]  /*1580*/  IADD3 R27, PT, PT, R27, UR4, RZ ;  /* 0x000000041b1b7c10 */ /* 0x000fca000fffe0ff */
[----:B0-----:R-:W-:-:S04]  /*1590*/  IMAD.WIDE.U32 R6, R27, 0x4, R12 ;  /* 0x000000041b067825 */ /* 0x001fc800078e000c */
[----:B--2---:R-:W-:Y:S01]  /*15a0*/  FADD R4, R25, R4 ;  /* 0x0000000419047221 */ /* 0x004fe20000000000 */
[----:B------:R-:W-:-:S05]  /*15b0*/  IADD3 R25, PT, PT, R27, UR4, RZ ;  /* 0x000000041b197c10 */ /* 0x000fca000fffe0ff */
[----:B-1----:R-:W-:-:S04]  /*15c0*/  IMAD.WIDE.U32 R14, R25, 0x4, R12 ;  /* 0x00000004190e7825 */ /* 0x002fc800078e000c */
[----:B---3--:R-:W-:Y:S02]  /*15d0*/  FADD R11, R4, R11 ;  /* 0x0000000b040b7221 */ /* 0x008fe40000000000 */
[----:B------:R0:W2:Y:S02]  /*15e0*/  LDG.E R4, desc[UR6][R6.64] ;  /* 0x0000000606047981 */ /* 0x0000a4000c1e1900 */
[----:B----4-:R-:W-:-:S04]  /*15f0*/  FADD R16, R11, R16 ;  /* 0x000000100b107221 */ /* 0x010fc80000000000 */
[----:B------:R-:W-:Y:S01]  /*1600*/  FADD R11, R16, R19 ;  /* 0x00000013100b7221 */ /* 0x000fe20000000000 */
[----:B------:R-:W-:-:S03]  /*1610*/  IADD3 R19, PT, PT, R25, UR4, RZ ;  /* 0x0000000419137c10 */ /* 0x000fc6000fffe0ff */
[----:B------:R-:W-:Y:S01]  /*1620*/  FADD R25, R11, R20 ;  /* 0x000000140b197221 */ /* 0x000fe20000000000 */
[C---:B------:R-:W-:Y:S01]  /*1630*/  IADD3 R27, PT, PT, R19.reuse, UR4, RZ ;  /* 0x00000004131b7c10 */ /* 0x040fe2000fffe0ff */
[----:B0-----:R-:W-:Y:S01]  /*1640*/  IMAD.WIDE.U32 R6, R19, 0x4, R12 ;  /* 0x0000000413067825 */ /* 0x001fe200078e000c */
[----:B------:R0:W3:Y:S03]  /*1650*/  LDG.E R11, desc[UR6][R14.64] ;  /* 0x000000060e0b7981 */ /* 0x0000e6000c1e1900 */
[----:B------:R-:W-:Y:S01]  /*1660*/  FADD R16, R25, R8 ;  /* 0x0000000819107221 */ /* 0x000fe20000000000 */
[----:B------:R-:W-:Y:S01]  /*1670*/  IADD3 R25, PT, PT, R27, UR4, RZ ;  /* 0x000000041b197c10 */ /* 0x000fe2000fffe0ff */
[----:B------:R1:W4:Y:S03]  /*1680*/  LDG.E R8, desc[UR6][R6.64] ;  /* 0x0000000606087981 */ /* 0x000326000c1e1900 */
[----:B------:R-:W-:Y:S01]  /*1690*/  IADD3 R20, PT, PT, R25, UR4, RZ ;  /* 0x0000000419147c10 */ /* 0x000fe2000fffe0ff */
[----:B0-----:R-:W-:-:S04]  /*16a0*/  IMAD.WIDE.U32 R14, R27, 0x4, R12 ;  /* 0x000000041b0e7825 */ /* 0x001fc800078e000c */
[----:B------:R-:W-:Y:S01]  /*16b0*/  FADD R27, R16, R17 ;  /* 0x00000011101b7221 */ /* 0x000fe20000000000 */
[--C-:B------:R-:W-:Y:S01]  /*16c0*/  IMAD.WIDE.U32 R16, R25, 0x4, R12.reuse ;  /* 0x0000000419107825 */ /* 0x100fe200078e000c */
[----:B------:R0:W4:Y:S01]  /*16d0*/  LDG.E R19, desc[UR6][R14.64] ;  /* 0x000000060e137981 */ /* 0x000122000c1e1900 */
[C---:B------:R-:W-:Y:S02]  /*16e0*/  IADD3 R25, PT, PT, R20.reuse, UR4, RZ ;  /* 0x0000000414197c10 */ /* 0x040fe4000fffe0ff */
[----:B-1----:R-:W-:Y:S02]  /*16f0*/  IMAD.WIDE.U32 R6, R20, 0x4, R12 ;  /* 0x0000000414067825 */ /* 0x002fe400078e000c */
[----:B------:R-:W4:Y:S02]  /*1700*/  LDG.E R20, desc[UR6][R16.64] ;  /* 0x0000000610147981 */ /* 0x000f24000c1e1900 */
[----:B------:R-:W-:-:S04]  /*1710*/  FADD R22, R27, R22 ;  /* 0x000000161b167221 */ /* 0x000fc80000000000 */
[----:B------:R-:W-:Y:S01]  /*1720*/  FADD R27, R22, R5 ;  /* 0x00000005161b7221 */ /* 0x000fe20000000000 */
[----:B------:R-:W-:Y:S01]  /*1730*/  IADD3 R22, PT, PT, R25, UR4, RZ ;  /* 0x0000000419167c10 */ /* 0x000fe2000fffe0ff */
[----:B------:R1:W4:Y:S02]  /*1740*/  LDG.E R5, desc[UR6][R6.64] ;  /* 0x0000000606057981 */ /* 0x000324000c1e1900 */
[----:B------:R-:W-:Y:S02]  /*1750*/  FADD R28, R27, R28 ;  /* 0x0000001c1b1c7221 */ /* 0x000fe40000000000 */
[----:B0-----:R-:W-:-:S04]  /*1760*/  IMAD.WIDE.U32 R14, R22, 0x4, R12 ;  /* 0x00000004160e7825 */ /* 0x001fc800078e000c */
[----:B-1----:R-:W-:Y:S01]  /*1770*/  IMAD.WIDE.U32 R6, R25, 0x4, R12 ;  /* 0x0000000419067825 */ /* 0x002fe200078e000c */
[----:B------:R-:W-:-:S04]  /*1780*/  IADD3 R25, PT, PT, R22, UR4, RZ ;  /* 0x0000000416197c10 */ /* 0x000fc8000fffe0ff */
[----:B------:R0:W4:Y:S01]  /*1790*/  LDG.E R22, desc[UR6][R6.64] ;  /* 0x0000000606167981 */ /* 0x000122000c1e1900 */
[----:B-----5:R-:W-:Y:S01]  /*17a0*/  FADD R28, R28, R3 ;  /* 0x000000031c1c7221 */ /* 0x020fe20000000000 */
[C---:B------:R-:W-:Y:S02]  /*17b0*/  IMAD.WIDE.U32 R16, R25.reuse, 0x4, R12 ;  /* 0x0000000419107825 */ /* 0x040fe400078e000c */
[----:B------:R1:W5:Y:S01]  /*17c0*/  LDG.E R3, desc[UR6][R14.64] ;  /* 0x000000060e037981 */ /* 0x000362000c1e1900 */
[----:B0-----:R-:W-:Y:S01]  /*17d0*/  IADD3 R7, PT, PT, R25, UR4, RZ ;  /* 0x0000000419077c10 */ /* 0x001fe2000fffe0ff */
[----:B------:R-:W-:Y:S02]  /*17e0*/  FADD R27, R28, R9 ;  /* 0x000000091c1b7221 */ /* 0x000fe40000000000 */
[----:B------:R-:W5:Y:S01]  /*17f0*/  LDG.E R9, desc[UR6][R16.64] ;  /* 0x0000000610097981 */ /* 0x000f62000c1e1900 */
[C---:B------:R-:W-:Y:S01]  /*1800*/  IADD3 R25, PT, PT, R7.reuse, UR4, RZ ;  /* 0x0000000407197c10 */ /* 0x040fe2000fffe0ff */
[----:B------:R-:W-:-:S03]  /*1810*/  IMAD.WIDE.U32 R6, R7, 0x4, R12 ;  /* 0x0000000407067825 */ /* 0x000fc600078e000c */
[----:B------:R-:W-:Y:S01]  /*1820*/  IADD3 R28, PT, PT, R25, UR4, RZ ;  /* 0x00000004191c7c10 */ /* 0x000fe2000fffe0ff */
[----:B------:R-:W-:Y:S02]  /*1830*/  FADD R27, R27, R18 ;  /* 0x000000121b1b7221 */ /* 0x000fe40000000000 */
[----:B------:R0:W5:Y:S02]  /*1840*/  LDG.E R18, desc[UR6][R6.64] ;  /* 0x0000000606127981 */ /* 0x000164000c1e1900 */
[----:B------:R-:W-:Y:S01]  /*1850*/  FADD R26, R27, R26 ;  /* 0x0000001a1b1a7221 */ /* 0x000fe20000000000 */
[C---:B------:R-:W-:Y:S01]  /*1860*/  IADD3 R27, PT, PT, R28.reuse, UR4, RZ ;  /* 0x000000041c1b7c10 */ /* 0x040fe2000fffe0ff */
[----:B-1----:R-:W-:-:S04]  /*1870*/  IMAD.WIDE.U32 R14, R28, 0x4, R12 ;  /* 0x000000041c0e7825 */ /* 0x002fc800078e000c */
[----:B0-----:R-:W-:-:S04]  /*1880*/  IMAD.WIDE.U32 R6, R25, 0x4, R12 ;  /* 0x0000000419067825 */ /* 0x001fc800078e000c */
[----:B------:R-:W-:Y:S01]  /*1890*/  FADD R10, R26, R10 ;  /* 0x0000000a1a0a7221 */ /* 0x000fe20000000000 */
[C---:B------:R-:W-:Y:S01]  /*18a0*/  IADD3 R26, PT, PT, R27.reuse, UR4, RZ ;  /* 0x000000041b1a7c10 */ /* 0x040fe2000fffe0ff */
[----:B------:R0:W5:Y:S01]  /*18b0*/  LDG.E R14, desc[UR6][R14.64] ;  /* 0x000000060e0e7981 */ /* 0x000162000c1e1900 */
[----:B------:R-:W-:-:S03]  /*18c0*/  IMAD.WIDE.U32 R16, R27, 0x4, R12 ;  /* 0x000000041b107825 */ /* 0x000fc600078e000c */
[----:B------:R-:W5:Y:S01]  /*18d0*/  LDG.E R25, desc[UR6][R6.64] ;  /* 0x0000000606197981 */ /* 0x000f62000c1e1900 */
[----:B------:R-:W-:Y:S01]  /*18e0*/  FADD R28, R10, R29 ;  /* 0x0000001d0a1c7221 */ /* 0x000fe20000000000 */
[C---:B------:R-:W-:Y:S01]  /*18f0*/  IADD3 R29, PT, PT, R26.reuse, UR4, RZ ;  /* 0x000000041a1d7c10 */ /* 0x040fe2000fffe0ff */
[----:B------:R-:W-:Y:S01]  /*1900*/  IMAD.WIDE.U32 R26, R26, 0x4, R12 ;  /* 0x000000041a1a7825 */ /* 0x000fe200078e000c */
[----:B------:R1:W5:Y:S02]  /*1910*/  LDG.E R16, desc[UR6][R16.64] ;  /* 0x0000000610107981 */ /* 0x000364000c1e1900 */
[C---:B0-----:R-:W-:Y:S02]  /*1920*/  IADD3 R15, PT, PT, R29.reuse, UR4, RZ ;  /* 0x000000041d0f7c10 */ /* 0x041fe4000fffe0ff */
[----:B------:R-:W5:Y:S01]  /*1930*/  LDG.E R10, desc[UR6][R26.64] ;  /* 0x000000061a0a7981 */ /* 0x000f62000c1e1900 */
[----:B------:R-:W-:Y:S01]  /*1940*/  FADD R24, R28, R24 ;  /* 0x000000181c187221 */ /* 0x000fe20000000000 */
[----:B------:R-:W-:Y:S01]  /*1950*/  IMAD.WIDE.U32 R28, R29, 0x4, R12 ;  /* 0x000000041d1c7825 */ /* 0x000fe200078e000c */
[----:B-1----:R-:W-:-:S03]  /*1960*/  IADD3 R17, PT, PT, R15, UR4, RZ ;  /* 0x000000040f117c10 */ /* 0x002fc6000fffe0ff */
[--C-:B------:R-:W-:Y:S02]  /*1970*/  IMAD.WIDE.U32 R6, R15, 0x4, R12.reuse ;  /* 0x000000040f067825 */ /* 0x100fe400078e000c */
[----:B------:R0:W5:Y:S04]  /*1980*/  LDG.E R28, desc[UR6][R28.64] ;  /* 0x000000061c1c7981 */ /* 0x000168000c1e1900 */
[----:B------:R1:W5:Y:S01]  /*1990*/  LDG.E R15, desc[UR6][R6.64] ;  /* 0x00000006060f7981 */ /* 0x000362000c1e1900 */
[C---:B0-----:R-:W-:Y:S01]  /*19a0*/  IADD3 R29, PT, PT, R17.reuse, UR4, RZ ;  /* 0x00000004111d7c10 */ /* 0x041fe2000fffe0ff */
[----:B-1----:R-:W-:-:S04]  /*19b0*/  IMAD.WIDE.U32 R6, R17, 0x4, R12 ;  /* 0x0000000411067825 */ /* 0x002fc800078e000c */
[C---:B------:R-:W-:Y:S01]  /*19c0*/  IMAD.WIDE.U32 R26, R29.reuse, 0x4, R12 ;  /* 0x000000041d1a7825 */ /* 0x040fe200078e000c */
[----:B------:R-:W-:Y:S01]  /*19d0*/  IADD3 R29, PT, PT, R29, UR4, RZ ;  /* 0x000000041d1d7c10 */ /* 0x000fe2000fffe0ff */
[----:B------:R-:W5:Y:S02]  /*19e0*/  LDG.E R17, desc[UR6][R6.64] ;  /* 0x0000000606117981 */ /* 0x000f64000c1e1900 */
[----:B------:R-:W-:Y:S02]  /*19f0*/  FADD R24, R24, R21 ;  /* 0x0000001518187221 */ /* 0x000fe40000000000 */
[----:B------:R0:W5:Y:S02]  /*1a00*/  LDG.E R21, desc[UR6][R26.64] ;  /* 0x000000061a157981 */ /* 0x000164000c1e1900 */
[----:B------:R-:W-:Y:S01]  /*1a10*/  FADD R24, R24, R23 ;  /* 0x0000001718187221 */ /* 0x000fe20000000000 */
[----:B0-----:R-:W-:-:S05]  /*1a20*/  IMAD.WIDE.U32 R26, R29, 0x4, R12 ;  /* 0x000000041d1a7825 */ /* 0x001fca00078e000c */
[----:B------:R0:W5:Y:S01]  /*1a30*/  LDG.E R23, desc[UR6][R26.64] ;  /* 0x000000061a177981 */ /* 0x000162000c1e1900 */
[----:B------:R-:W-:-:S05]  /*1a40*/  IADD3 R29, PT, PT, R29, UR4, RZ ;  /* 0x000000041d1d7c10 */ /* 0x000fca000fffe0ff */
[----:B------:R-:W-:-:S04]  /*1a50*/  IMAD.WIDE.U32 R6, R29, 0x4, R12 ;  /* 0x000000041d067825 */ /* 0x000fc800078e000c */
[----:B--2---:R-:W-:-:S04]  /*1a60*/  FADD R4, R24, R4 ;  /* 0x0000000418047221 */ /* 0x004fc80000000000 */
[----:B---3--:R-:W-:Y:S01]  /*1a70*/  FADD R11, R4, R11 ;  /* 0x0000000b040b7221 */ /* 0x008fe20000000000 */
[----:B------:R-:W-:-:S03]  /*1a80*/  IADD3 R4, PT, PT, R29, UR4, RZ ;  /* 0x000000041d047c10 */ /* 0x000fc6000fffe0ff */
[----:B----4-:R-:W-:Y:S02]  /*1a90*/  FADD R8, R11, R8 ;  /* 0x000000080b087221 */ /* 0x010fe40000000000 */
[----:B0-----:R-:W-:-:S04]  /*1aa0*/  IMAD.WIDE.U32 R26, R4, 0x4, R12 ;  /* 0x00000004041a7825 */ /* 0x001fc800078e000c */
[----:B------:R-:W-:Y:S01]  /*1ab0*/  FADD R11, R8, R19 ;  /* 0x00000013080b7221 */ /* 0x000fe20000000000 */
[----:B------:R-:W-:Y:S01]  /*1ac0*/  IADD3 R19, PT, PT, R4, UR4, RZ ;  /* 0x0000000404137c10 */ /* 0x000fe2000fffe0ff */
[----:B------:R0:W2:Y:S02]  /*1ad0*/  LDG.E R8, desc[UR6][R6.64] ;  /* 0x0000000606087981 */ /* 0x0000a4000c1e1900 */
[----:B------:R-:W-:Y:S01]  /*1ae0*/  FADD R20, R11, R20 ;  /* 0x000000140b147221 */ /* 0x000fe20000000000 */
[C---:B------:R-:W-:Y:S01]  /*1af0*/  IADD3 R4, PT, PT, R19.reuse, UR4, RZ ;  /* 0x0000000413047c10 */ /* 0x040fe2000fffe0ff */
[----:B------:R1:W3:Y:S03]  /*1b00*/  LDG.E R11, desc[UR6][R26.64] ;  /* 0x000000061a0b7981 */ /* 0x0002e6000c1e1900 */
[----:B------:R-:W-:Y:S01]  /*1b10*/  IADD3 R29, PT, PT, R4, UR4, RZ ;  /* 0x00000004041d7c10 */ /* 0x000fe2000fffe0ff */
[----:B0-----:R-:W-:-:S04]  /*1b20*/  IMAD.WIDE.U32 R6, R19, 0x4, R12 ;  /* 0x0000000413067825 */ /* 0x001fc800078e000c */
[----:B------:R-:W-:Y:S01]  /*1b30*/  FADD R20, R20, R5 ;  /* 0x0000000514147221 */ /* 0x000fe20000000000 */
[--C-:B------:R-:W-:Y:S01]  /*1b40*/  IMAD.WIDE.U32 R4, R4, 0x4, R12.reuse ;  /* 0x0000000404047825 */ /* 0x100fe200078e000c */
[----:B------:R-:W-:Y:S01]  /*1b50*/  IADD3 R24, PT, PT, R29, UR4, RZ ;  /* 0x000000041d187c10 */ /* 0x000fe2000fffe0ff */
[----:B------:R-:W4:Y:S04]  /*1b60*/  LDG.E R19, desc[UR6][R6.64] ;  /* 0x0000000606137981 */ /* 0x000f28000c1e1900 */
[----:B-1----:R-:W-:-:S04]  /*1b70*/  IMAD.WIDE.U32 R26, R24, 0x4, R12 ;  /* 0x00000004181a7825 */ /* 0x002fc800078e000c */
[----:B------:R-:W-:Y:S02]  /*1b80*/  FADD R22, R20, R22 ;  /* 0x0000001614167221 */ /* 0x000fe40000000000 */
[----:B------:R0:W4:Y:S02]  /*1b90*/  LDG.E R20, desc[UR6][R4.64] ;  /* 0x0000000604147981 */ /* 0x000124000c1e1900 */
[----:B-----5:R-:W-:Y:S01]  /*1ba0*/  FADD R22, R22, R3 ;  /* 0x0000000316167221 */ /* 0x020fe20000000000 */
[----:B0-----:R-:W-:Y:S01]  /*1bb0*/  IMAD.WIDE.U32 R4, R29, 0x4, R12 ;  /* 0x000000041d047825 */ /* 0x001fe200078e000c */
[----:B------:R-:W-:-:S03]  /*1bc0*/  IADD3 R29, PT, PT, R24, UR4, RZ ;  /* 0x00000004181d7c10 */ /* 0x000fc6000fffe0ff */
[----:B------:R-:W-:Y:S02]  /*1bd0*/  FADD R22, R22, R9 ;  /* 0x0000000916167221 */ /* 0x000fe40000000000 */
[----:B------:R0:W5:Y:S01]  /*1be0*/  LDG.E R9, desc[UR6][R26.64] ;  /* 0x000000061a097981 */ /* 0x000162000c1e1900 */
[C---:B------:R-:W-:Y:S01]  /*1bf0*/  IADD3 R24, PT, PT, R29.reuse, UR4, RZ ;  /* 0x000000041d187c10 */ /* 0x040fe2000fffe0ff */
[----:B------:R-:W-:Y:S02]  /*1c00*/  IMAD.WIDE.U32 R6, R29, 0x4, R12 ;  /* 0x000000041d067825 */ /* 0x000fe400078e000c */
[----:B------:R1:W5:Y:S01]  /*1c10*/  LDG.E R3, desc[UR6][R4.64] ;  /* 0x0000000604037981 */ /* 0x000362000c1e1900 */
[----:B------:R-:W-:Y:S01]  /*1c20*/  IADD3 R29, PT, PT, R24, UR4, RZ ;  /* 0x00000004181d7c10 */ /* 0x000fe2000fffe0ff */
[----:B------:R-:W-:-:S03]  /*1c30*/  FADD R22, R22, R18 ;  /* 0x0000001216167221 */ /* 0x000fc60000000000 */
[----:B0-----:R-:W-:Y:S01]  /*1c40*/  IADD3 R27, PT, PT, R29, UR4, RZ ;  /* 0x000000041d1b7c10 */ /* 0x001fe2000fffe0ff */
[----:B------:R0:W5:Y:S01]  /*1c50*/  LDG.E R18, desc[UR6][R6.64] ;  /* 0x0000000606127981 */ /* 0x000162000c1e1900 */
[----:B-1----:R-:W-:-:S04]  /*1c60*/  IMAD.WIDE.U32 R4, R24, 0x4, R12 ;  /* 0x0000000418047825 */ /* 0x002fc800078e000c */
[----:B0-----:R-:W-:Y:S01]  /*1c70*/  FADD R7, R22, R25 ;  /* 0x0000001916077221 */ /* 0x001fe20000000000 */
[----:B------:R-:W-:Y:S01]  /*1c80*/  IMAD.WIDE.U32 R24, R29, 0x4, R12 ;  /* 0x000000041d187825 */ /* 0x000fe200078e000c */
[----:B------:R-:W-:Y:S01]  /*1c90*/  IADD3 R29, PT, PT, R27, UR4, RZ ;  /* 0x000000041b1d7c10 */ /* 0x000fe2000fffe0ff */
[----:B------:R0:W5:Y:S02]  /*1ca0*/  LDG.E R22, desc[UR6][R4.64] ;  /* 0x0000000604167981 */ /* 0x000164000c1e1900 */
[----:B------:R-:W-:Y:S01]  /*1cb0*/  FADD R7, R7, R14 ;  /* 0x0000000e07077221 */ /* 0x000fe20000000000 */
[----:B------:R-:W-:Y:S01]  /*1cc0*/  IMAD.WIDE.U32 R26, R27, 0x4, R12 ;  /* 0x000000041b1a7825 */ /* 0x000fe200078e000c */
[----:B------:R1:W5:Y:S01]  /*1cd0*/  LDG.E R14, desc[UR6][R24.64] ;  /* 0x00000006180e7981 */ /* 0x000362000c1e1900 */
[----:B0-----:R-:W-:Y:S02]  /*1ce0*/  IADD3 R4, PT, PT, R29, UR4, RZ ;  /* 0x000000041d047c10 */ /* 0x001fe4000fffe0ff */
[----:B------:R-:W-:Y:S01]  /*1cf0*/  FADD R5, R7, R16 ;  /* 0x0000001007057221 */ /* 0x000fe20000000000 */
[----:B------:R-:W-:Y:S01]  /*1d00*/  IMAD.WIDE.U32 R6, R29, 0x4, R12 ;  /* 0x000000041d067825 */ /* 0x000fe200078e000c */
[----:B------:R0:W5:Y:S01]  /*1d10*/  LDG.E R16, desc[UR6][R26.64] ;  /* 0x000000061a107981 */ /* 0x000162000c1e1900 */
[----:B------:R-:W-:-:S02]  /*1d20*/  IADD3 R29, PT, PT, R4, UR4, RZ ;  /* 0x00000004041d7c10 */ /* 0x000fc4000fffe0ff */
[----:B-1----:R-:W-:Y:S01]  /*1d30*/  FADD R25, R5, R10 ;  /* 0x0000000a05197221 */ /* 0x002fe20000000000 */
[----:B------:R-:W-:Y:S01]  /*1d40*/  IMAD.WIDE.U32 R4, R4, 0x4, R12 ;  /* 0x0000000404047825 */ /* 0x000fe200078e000c */
[----:B------:R1:W5:Y:S01]  /*1d50*/  LDG.E R10, desc[UR6][R6.64] ;  /* 0x00000006060a7981 */ /* 0x000362000c1e1900 */
[----:B0-----:R-:W-:Y:S02]  /*1d60*/  IADD3 R27, PT, PT, R29, UR4, RZ ;  /* 0x000000041d1b7c10 */ /* 0x001fe4000fffe0ff */
[----:B-1----:R-:W-:Y:S01]  /*1d70*/  FADD R6, R25, R28 ;  /* 0x0000001c19067221 */ /* 0x002fe20000000000 */
[----:B------:R-:W-:Y:S01]  /*1d80*/  IMAD.WIDE.U32 R24, R29, 0x4, R12 ;  /* 0x000000041d187825 */ /* 0x000fe200078e000c */
[C---:B------:R-:W-:Y:S01]  /*1d90*/  IADD3 R29, PT, PT, R27.reuse, UR4, RZ ;  /* 0x000000041b1d7c10 */ /* 0x040fe2000fffe0ff */
[----:B------:R0:W5:Y:S02]  /*1da0*/  LDG.E R28, desc[UR6][R4.64] ;  /* 0x00000006041c7981 */ /* 0x000164000c1e1900 */
[----:B------:R-:W-:Y:S01]  /*1db0*/  FADD R6, R6, R15 ;  /* 0x0000000f06067221 */ /* 0x000fe20000000000 */
[----:B------:R-:W-:Y:S01]  /*1dc0*/  IMAD.WIDE.U32 R26, R27, 0x4, R12 ;  /* 0x000000041b1a7825 */ /* 0x000fe200078e000c */
[----:B------:R1:W5:Y:S03]  /*1dd0*/  LDG.E R15, desc[UR6][R24.64] ;  /* 0x00000006180f7981 */ /* 0x000366000c1e1900 */
[----:B------:R-:W-:Y:S01]  /*1de0*/  FADD R17, R6, R17 ;  /* 0x0000001106117221 */ /* 0x000fe20000000000 */
[C---:B0-----:R-:W-:Y:S01]  /*1df0*/  IADD3 R5, PT, PT, R29.reuse, UR4, RZ ;  /* 0x000000041d057c10 */ /* 0x041fe2000fffe0ff */
[--C-:B------:R-:W-:Y:S01]  /*1e00*/  IMAD.WIDE.U32 R6, R29, 0x4, R12.reuse ;  /* 0x000000041d067825 */ /* 0x100fe200078e000c */
[----:B------:R-:W5:Y:S02]  /*1e10*/  LDG.E R26, desc[UR6][R26.64] ;  /* 0x000000061a1a7981 */ /* 0x000f64000c1e1900 */
[C---:B-1----:R-:W-:Y:S01]  /*1e20*/  IADD3 R25, PT, PT, R5.reuse, UR4, RZ ;  /* 0x0000000405197c10 */ /* 0x042fe2000fffe0ff */
[----:B------:R-:W-:-:S04]  /*1e30*/  IMAD.WIDE.U32 R4, R5, 0x4, R12 ;  /* 0x0000000405047825 */ /* 0x000fc800078e000c */
[----:B------:R-:W-:Y:S01]  /*1e40*/  FADD R24, R17, R21 ;  /* 0x0000001511187221 */ /* 0x000fe20000000000 */
[C---:B------:R-:W-:Y:S01]  /*1e50*/  IADD3 R29, PT, PT, R25.reuse, UR4, RZ ;  /* 0x00000004191d7c10 */ /* 0x040fe2000fffe0ff */
[----:B------:R-:W5:Y:S04]  /*1e60*/  LDG.E R17, desc[UR6][R6.64] ;  /* 0x0000000606117981 */ /* 0x000f68000c1e1900 */
[----:B------:R0:W5:Y:S01]  /*1e70*/  LDG.E R21, desc[UR6][R4.64] ;  /* 0x0000000604157981 */ /* 0x000162000c1e1900 */
[----:B------:R-:W-:Y:S01]  /*1e80*/  FADD R23, R24, R23 ;  /* 0x0000001718177221 */ /* 0x000fe20000000000 */
[----:B0-----:R-:W-:-:S04]  /*1e90*/  IMAD.WIDE.U32 R4, R25, 0x4, R12 ;  /* 0x0000000419047825 */ /* 0x001fc800078e000c */
[C-C-:B------:R-:W-:Y:S01]  /*1ea0*/  IMAD.WIDE.U32 R24, R29.reuse, 0x4, R12.reuse ;  /* 0x000000041d187825 */ /* 0x140fe200078e000c */
[----:B------:R-:W-:Y:S01]  /*1eb0*/  IADD3 R29, PT, PT, R29, UR4, RZ ;  /* 0x000000041d1d7c10 */ /* 0x000fe2000fffe0ff */
[----:B------:R-:W5:Y:S04]  /*1ec0*/  LDG.E R27, desc[UR6][R4.64] ;  /* 0x00000006041b7981 */ /* 0x000f68000c1e1900 */
[----:B------:R0:W5:Y:S01]  /*1ed0*/  LDG.E R24, desc[UR6][R24.64] ;  /* 0x0000000618187981 */ /* 0x000162000c1e1900 */
[----:B------:R-:W-:-:S06]  /*1ee0*/  IMAD.WIDE.U32 R6, R29, 0x4, R12 ;  /* 0x000000041d067825 */ /* 0x000fcc00078e000c */
[----:B------:R-:W5:Y:S01]  /*1ef0*/  LDG.E R6, desc[UR6][R6.64] ;  /* 0x0000000606067981 */ /* 0x000f62000c1e1900 */
[----:B0-----:R-:W-:-:S05]  /*1f00*/  IADD3 R25, PT, PT, R29, UR4, RZ ;  /* 0x000000041d197c10 */ /* 0x001fca000fffe0ff */
[----:B------:R-:W-:-:S06]  /*1f10*/  IMAD.WIDE.U32 R12, R25, 0x4, R12 ;  /* 0x00000004190c7825 */ /* 0x000fcc00078e000c */
[----:B------:R-:W5:Y:S01]  /*1f20*/  LDG.E R12, desc[UR6][R12.64] ;  /* 0x000000060c0c7981 */ /* 0x000f62000c1e1900 */
[----:B------:R-:W0:Y:S01]  /*1f30*/  S2UR UR5, SR_CgaCtaId ;  /* 0x00000000000579c3 */ /* 0x000e220000008800 */
[----:B------:R-:W-:Y:S02]  /*1f40*/  UMOV UR4, 0x400 ;  /* 0x0000040000047882 */ /* 0x000fe40000000000 */
[----:B0-----:R-:W-:Y:S01]  /*1f50*/  ULEA UR4, UR5, UR4, 0x18 ;  /* 0x0000000405047291 */ /* 0x001fe2000f8ec0ff */
[----:B------:R-:W-:Y:S01]  /*1f60*/  ISETP.GT.U32.AND P1, PT, R2, 0x7f, PT ;  /* 0x0000007f0200780c */ /* 0x000fe20003f24070 */
[----:B--2---:R-:W-:-:S04]  /*1f70*/  FADD R8, R23, R8 ;  /* 0x0000000817087221 */ /* 0x004fc80000000000 */
[----:B---3--:R-:W-:-:S04]  /*1f80*/  FADD R8, R8, R11 ;  /* 0x0000000b08087221 */ /* 0x008fc80000000000 */
[----:B----4-:R-:W-:-:S04]  /*1f90*/  FADD R19, R8, R19 ;  /* 0x0000001308137221 */ /* 0x010fc80000000000 */
[----:B------:R-:W-:-:S04]  /*1fa0*/  FADD R20, R19, R20 ;  /* 0x0000001413147221 */ /* 0x000fc80000000000 */
[----:B-----5:R-:W-:-:S04]  /*1fb0*/  FADD R20, R20, R3 ;  /* 0x0000000314147221 */ /* 0x020fc80000000000 */
[----:B------:R-:W-:-:S04]  /*1fc0*/  FADD R9, R20, R9 ;  /* 0x0000000914097221 */ /* 0x000fc80000000000 */
        /* <DEDUP_REMOVED lines=9> */
[----:B------:R-:W-:Y:S01]  /*2060*/  FADD R26, R26, R21 ;  /* 0x000000151a1a7221 */ /* 0x000fe20000000000 */
[----:B------:R-:W-:-:S03]  /*2070*/  LEA R3, R2, UR4, 0x2 ;  /* 0x0000000402037c11 */ /* 0x000fc6000f8e10ff */
[----:B------:R-:W-:-:S04]  /*2080*/  FADD R27, R26, R27 ;  /* 0x0000001b1a1b7221 */ /* 0x000fc80000000000 */
[----:B------:R-:W-:-:S04]  /*2090*/  FADD R27, R27, R24 ;  /* 0x000000181b1b7221 */ /* 0x000fc80000000000 */
[----:B------:R-:W-:-:S04]  /*20a0*/  FADD R27, R27, R6 ;  /* 0x000000061b1b7221 */ /* 0x000fc80000000000 */
[----:B------:R-:W-:-:S05]  /*20b0*/  FADD R12, R27, R12 ;  /* 0x0000000c1b0c7221 */ /* 0x000fca0000000000 */
[----:B------:R-:W-:Y:S01]  /*20c0*/  STS [R3], R12 ;  /* 0x0000000c03007388 */ /* 0x000fe20000000800 */
[----:B------:R-:W-:Y:S06]  /*20d0*/  BAR.SYNC.DEFER_BLOCKING 0x0 ;  /* 0x0000000000007b1d */ /* 0x000fec0000010000 */
[----:B------:R-:W-:Y:S04]  /*20e0*/  @!P1 LDS R4, [R3+0x200] ;  /* 0x0002000003049984 */ /* 0x000fe80000000800 */
[----:B------:R-:W0:Y:S01]  /*20f0*/  @!P1 LDS R5, [R3] ;  /* 0x0000000003059984 */ /* 0x000e220000000800 */
[----:B------:R-:W-:Y:S01]  /*2100*/  ISETP.GT.U32.AND P0, PT, R2, 0x3f, PT ;  /* 0x0000003f0200780c */ /* 0x000fe20003f04070 */
[----:B0-----:R-:W-:-:S05]  /*2110*/  @!P1 FADD R4, R4, R5 ;  /* 0x0000000504049221 */ /* 0x001fca0000000000 */
[----:B------:R-:W-:Y:S01]  /*2120*/  @!P1 STS [R3], R4 ;  /* 0x0000000403009388 */ /* 0x000fe20000000800 */
[----:B------:R-:W-:Y:S06]  /*2130*/  BAR.SYNC.DEFER_BLOCKING 0x0 ;  /* 0x0000000000007b1d */ /* 0x000fec0000010000 */
[----:B------:R-:W-:Y:S04]  /*2140*/  @!P0 LDS R5, [R3+0x100] ;  /* 0x0001000003058984 */ /* 0x000fe80000000800 */
[----:B------:R-:W0:Y:S01]  /*2150*/  @!P0 LDS R6, [R3] ;  /* 0x0000000003068984 */ /* 0x000e220000000800 */
[----:B------:R-:W-:Y:S01]  /*2160*/  ISETP.GT.U32.AND P1, PT, R2, 0x1f, PT ;  /* 0x0000001f0200780c */ /* 0x000fe20003f24070 */
[----:B0-----:R-:W-:-:S05]  /*2170*/  @!P0 FADD R6, R5, R6 ;  /* 0x0000000605068221 */ /* 0x001fca0000000000 */
[----:B------:R0:W-:Y:S01]  /*2180*/  @!P0 STS [R3], R6 ;  /* 0x0000000603008388 */ /* 0x0001e20000000800 */
[----:B------:R-:W-:Y:S06]  /*2190*/  BAR.SYNC.DEFER_BLOCKING 0x0 ;  /* 0x0000000000007b1d */ /* 0x000fec0000010000 */
[----:B------:R-:W-:Y:S05]  /*21a0*/  @P1 EXIT ;  /* 0x000000000000194d */ /* 0x000fea0003800000 */
[----:B------:R-:W-:Y:S01]  /*21b0*/  LDS R4, [R3+0x80] ;  /* 0x0000800003047984 */ /* 0x000fe20000000800 */
[----:B------:R-:W-:-:S03]  /*21c0*/  ISETP.NE.AND P0, PT, R2, RZ, PT ;  /* 0x000000ff0200720c */ /* 0x000fc60003f05270 */
[----:B------:R-:W1:Y:S02]  /*21d0*/  LDS R5, [R3] ;  /* 0x0000000003057984 */ /* 0x000e640000000800 */
[----:B-1----:R-:W-:-:S05]  /*21e0*/  FADD R4, R4, R5 ;  /* 0x0000000504047221 */ /* 0x002fca0000000000 */
[----:B------:R-:W-:Y:S04]  /*21f0*/  STS [R3], R4 ;  /* 0x0000000403007388 */ /* 0x000fe80000000800 */
[----:B------:R-:W-:Y:S04]  /*2200*/  LDS R5, [R3+0x40] ;  /* 0x0000400003057984 */ /* 0x000fe80000000800 */
[----:B0-----:R-:W0:Y:S02]  /*2210*/  LDS R6, [R3] ;  /* 0x0000000003067984 */ /* 0x001e240000000800 */
[----:B0-----:R-:W-:-:S05]  /*2220*/  FADD R6, R5, R6 ;  /* 0x0000000605067221 */ /* 0x001fca0000000000 */
[----:B------:R-:W-:Y:S04]  /*2230*/  STS [R3], R6 ;  /* 0x0000000603007388 */ /* 0x000fe80000000800 */
[----:B------:R-:W-:Y:S04]  /*2240*/  LDS R5, [R3+0x20] ;  /* 0x0000200003057984 */ /* 0x000fe80000000800 */
[----:B------:R-:W0:Y:S02]  /*2250*/  LDS R8, [R3] ;  /* 0x0000000003087984 */ /* 0x000e240000000800 */
        /* <DEDUP_REMOVED lines=13> */
[----:B------:R0:W-:Y:S01]  /*2330*/  STS [R3], R6 ;  /* 0x0000000603007388 */ /* 0x0001e20000000800 */
[----:B------:R-:W-:Y:S05]  /*2340*/  @P0 EXIT ;  /* 0x000000000000094d */ /* 0x000fea0003800000 */
[----:B------:R-:W1:Y:S01]  /*2350*/  LDS R5, [UR4] ;  /* 0x00000004ff057984 */ /* 0x000e620008000800 */
[----:B0-----:R-:W0:Y:S02]  /*2360*/  LDC.64 R2, c[0x0][0x388] ;  /* 0x0000e200ff027b82 */ /* 0x001e240000000a00 */
[----:B0-----:R-:W-:-:S05]  /*2370*/  IMAD.WIDE.U32 R2, R0, 0x4, R2 ;  /* 0x0000000400027825 */ /* 0x001fca00078e0002 */
[----:B-1----:R-:W-:Y:S01]  /*2380*/  STG.E desc[UR6][R2.64], R5 ;  /* 0x0000000502007986 */ /* 0x002fe2000c101906 */
[----:B------:R-:W-:Y:S05]  /*2390*/  EXIT ;  /* 0x000000000000794d */ /* 0x000fea0003800000 */
.L_x_0:
[----:B------:R-:W-:-:S00]  /*23a0*/  BRA `(.L_x_0) ;  /* 0xfffffffc00fc7947 */ /* 0x000fc0000383ffff */
[----:B------:R-:W-:-:S00]  /*23b0*/  NOP ;  /* 0x0000000000007918 */ /* 0x000fc00000000000 */
        /* <DEDUP_REMOVED lines=12> */
.L_x_1:


//--------------------- .nv.shared._Z16reduce_kernel_v6ILj256ELi128EEvPfS0_ --------------------------
	.section	.nv.shared._Z16reduce_kernel_v6ILj256ELi128EEvPfS0_,"aw",@nobits
	.sectionflags	@""
	.align	4
.nv.shared._Z16reduce_kernel_v6ILj256ELi128EEvPfS0_:
	.zero		2048


//--------------------- .nv.shared.reserved.0     --------------------------
	.section	.nv.shared.reserved.0,"aw",@nobits
	.weak		__nv_reservedSMEM_offset_0_alias
	.size		__nv_reservedSMEM_offset_0_alias, 0, 64
	.other		__nv_reservedSMEM_offset_0_alias,@"STO_CUDA_RESERVED_SHARED STV_DEFAULT"
__nv_reservedSMEM_offset_0_alias:
	.zero		0
	.zero		64


//--------------------- .nv.constant0._Z16reduce_kernel_v6ILj256ELi128EEvPfS0_ --------------------------
	.section	.nv.constant0._Z16reduce_kernel_v6ILj256ELi128EEvPfS0_,"a",@progbits
	.sectionflags	@""
	.align	4
.nv.constant0._Z16reduce_kernel_v6ILj256ELi128EEvPfS0_:
	.zero		912


//--------------------- SYMBOLS --------------------------

	.type		.nv.reservedSmem.offset0,@object
	.size		.nv.reservedSmem.offset0,0x4
	.type		.nv.reservedSmem.cap,@object
	.size		.nv.reservedSmem.cap,0x4
